//
// Generated by NVIDIA NVVM Compiler
//
// Compiler Build ID: CL-36424714
// Cuda compilation tools, release 13.0, V13.0.88
// Based on NVVM 20.0.0
//

.version 9.0
.target sm_100
.address_size 64

	// .globl	_Z28merge_sorted_array_kernel_v2PiS_S_S_jjj
// _ZZ28merge_sorted_array_kernel_v2PiS_S_S_jjjE4A_sh has been demoted
// _ZZ28merge_sorted_array_kernel_v2PiS_S_S_jjjE4B_sh has been demoted
// _ZZ28merge_sorted_array_kernel_v2PiS_S_S_jjjE4C_sh has been demoted
// _ZZ28merge_sorted_array_kernel_v2PiS_S_S_jjjE13block_start_k has been demoted
// _ZZ28merge_sorted_array_kernel_v2PiS_S_S_jjjE12block_next_k has been demoted
// _ZZ28merge_sorted_array_kernel_v2PiS_S_S_jjjE13block_start_i has been demoted
// _ZZ28merge_sorted_array_kernel_v2PiS_S_S_jjjE12block_next_i has been demoted
// _ZZ28merge_sorted_array_kernel_v2PiS_S_S_jjjE13block_start_j has been demoted
// _ZZ28merge_sorted_array_kernel_v2PiS_S_S_jjjE12block_next_j has been demoted

.visible .entry _Z28merge_sorted_array_kernel_v2PiS_S_S_jjj(
	.param .u64 .ptr .align 1 _Z28merge_sorted_array_kernel_v2PiS_S_S_jjj_param_0,
	.param .u64 .ptr .align 1 _Z28merge_sorted_array_kernel_v2PiS_S_S_jjj_param_1,
	.param .u64 .ptr .align 1 _Z28merge_sorted_array_kernel_v2PiS_S_S_jjj_param_2,
	.param .u64 .ptr .align 1 _Z28merge_sorted_array_kernel_v2PiS_S_S_jjj_param_3,
	.param .u32 _Z28merge_sorted_array_kernel_v2PiS_S_S_jjj_param_4,
	.param .u32 _Z28merge_sorted_array_kernel_v2PiS_S_S_jjj_param_5,
	.param .u32 _Z28merge_sorted_array_kernel_v2PiS_S_S_jjj_param_6
)
{
	.reg .pred 	%p<65>;
	.reg .b32 	%r<321>;
	.reg .b64 	%rd<63>;
	// demoted variable
	.shared .align 4 .b8 _ZZ28merge_sorted_array_kernel_v2PiS_S_S_jjjE4A_sh[12288];
	// demoted variable
	.shared .align 4 .b8 _ZZ28merge_sorted_array_kernel_v2PiS_S_S_jjjE4B_sh[12288];
	// demoted variable
	.shared .align 4 .b8 _ZZ28merge_sorted_array_kernel_v2PiS_S_S_jjjE4C_sh[12288];
	// demoted variable
	.shared .align 4 .u32 _ZZ28merge_sorted_array_kernel_v2PiS_S_S_jjjE13block_start_k;
	// demoted variable
	.shared .align 4 .u32 _ZZ28merge_sorted_array_kernel_v2PiS_S_S_jjjE12block_next_k;
	// demoted variable
	.shared .align 4 .u32 _ZZ28merge_sorted_array_kernel_v2PiS_S_S_jjjE13block_start_i;
	// demoted variable
	.shared .align 4 .u32 _ZZ28merge_sorted_array_kernel_v2PiS_S_S_jjjE12block_next_i;
	// demoted variable
	.shared .align 4 .u32 _ZZ28merge_sorted_array_kernel_v2PiS_S_S_jjjE13block_start_j;
	// demoted variable
	.shared .align 4 .u32 _ZZ28merge_sorted_array_kernel_v2PiS_S_S_jjjE12block_next_j;
	ld.param.u64 	%rd5, [_Z28merge_sorted_array_kernel_v2PiS_S_S_jjj_param_0];
	ld.param.u64 	%rd6, [_Z28merge_sorted_array_kernel_v2PiS_S_S_jjj_param_1];
	ld.param.u64 	%rd7, [_Z28merge_sorted_array_kernel_v2PiS_S_S_jjj_param_2];
	ld.param.u64 	%rd4, [_Z28merge_sorted_array_kernel_v2PiS_S_S_jjj_param_3];
	ld.param.u32 	%r150, [_Z28merge_sorted_array_kernel_v2PiS_S_S_jjj_param_4];
	ld.param.u32 	%r151, [_Z28merge_sorted_array_kernel_v2PiS_S_S_jjj_param_5];
	ld.param.u32 	%r152, [_Z28merge_sorted_array_kernel_v2PiS_S_S_jjj_param_6];
	cvta.to.global.u64 	%rd1, %rd7;
	cvta.to.global.u64 	%rd2, %rd5;
	cvta.to.global.u64 	%rd3, %rd6;
	mov.u32 	%r317, %tid.x;
	setp.ne.s32 	%p1, %r317, 0;
	@%p1 bra 	$L__BB0_28;
	mov.u32 	%r2, %ctaid.x;
	setp.ne.s32 	%p2, %r2, 0;
	@%p2 bra 	$L__BB0_11;
	max.u32 	%r153, %r150, %r152;
	sub.s32 	%r276, %r153, %r152;
	setp.lt.u32 	%p3, %r151, %r276;
	@%p3 bra 	$L__BB0_10;
	min.u32 	%r272, %r150, %r151;
	mov.u32 	%r273, %r276;
$L__BB0_4:
	add.s32 	%r7, %r272, %r273;
	shr.u32 	%r276, %r7, 1;
	sub.s32 	%r9, %r150, %r276;
	setp.eq.s32 	%p4, %r9, 0;
	setp.ge.u32 	%p5, %r276, %r151;
	or.pred  	%p6, %p5, %p4;
	@%p6 bra 	$L__BB0_7;
	add.s32 	%r154, %r9, -1;
	mul.wide.u32 	%rd8, %r154, 4;
	add.s64 	%rd9, %rd3, %rd8;
	ld.global.u32 	%r155, [%rd9];
	mul.wide.u32 	%rd10, %r276, 4;
	add.s64 	%rd11, %rd2, %rd10;
	ld.global.u32 	%r156, [%rd11];
	setp.le.s32 	%p7, %r155, %r156;
	@%p7 bra 	$L__BB0_7;
	add.s32 	%r273, %r276, 1;
	bra.uni 	$L__BB0_9;
$L__BB0_7:
	setp.lt.u32 	%p8, %r7, 2;
	setp.ge.u32 	%p9, %r9, %r152;
	or.pred  	%p10, %p8, %p9;
	@%p10 bra 	$L__BB0_10;
	add.s32 	%r272, %r276, -1;
	mul.wide.u32 	%rd12, %r272, 4;
	add.s64 	%rd13, %rd2, %rd12;
	ld.global.u32 	%r157, [%rd13];
	mul.wide.u32 	%rd14, %r9, 4;
	add.s64 	%rd15, %rd3, %rd14;
	ld.global.u32 	%r158, [%rd15];
	setp.le.s32 	%p11, %r157, %r158;
	@%p11 bra 	$L__BB0_10;
$L__BB0_9:
	setp.le.u32 	%p12, %r273, %r272;
	mov.u32 	%r276, %r273;
	@%p12 bra 	$L__BB0_4;
$L__BB0_10:
	cvta.to.global.u64 	%rd16, %rd4;
	st.global.u32 	[%rd16], %r276;
$L__BB0_11:
	mov.u32 	%r159, %ntid.x;
	mul.lo.s32 	%r160, %r159, %r2;
	mul.lo.s32 	%r15, %r160, 6;
	st.shared.u32 	[_ZZ28merge_sorted_array_kernel_v2PiS_S_S_jjjE13block_start_k], %r15;
	add.s32 	%r161, %r15, 3072;
	min.u32 	%r16, %r161, %r150;
	st.shared.u32 	[_ZZ28merge_sorted_array_kernel_v2PiS_S_S_jjjE12block_next_k], %r16;
	max.u32 	%r162, %r15, %r152;
	sub.s32 	%r281, %r162, %r152;
	setp.lt.u32 	%p13, %r151, %r281;
	@%p13 bra 	$L__BB0_19;
	min.u32 	%r277, %r15, %r151;
	mov.u32 	%r278, %r281;
$L__BB0_13:
	add.s32 	%r21, %r277, %r278;
	shr.u32 	%r281, %r21, 1;
	sub.s32 	%r23, %r15, %r281;
	setp.eq.s32 	%p14, %r23, 0;
	setp.ge.u32 	%p15, %r281, %r151;
	or.pred  	%p16, %p15, %p14;
	@%p16 bra 	$L__BB0_16;
	add.s32 	%r163, %r23, -1;
	mul.wide.u32 	%rd17, %r163, 4;
	add.s64 	%rd18, %rd3, %rd17;
	ld.global.u32 	%r164, [%rd18];
	mul.wide.u32 	%rd19, %r281, 4;
	add.s64 	%rd20, %rd2, %rd19;
	ld.global.u32 	%r165, [%rd20];
	setp.le.s32 	%p17, %r164, %r165;
	@%p17 bra 	$L__BB0_16;
	add.s32 	%r278, %r281, 1;
	bra.uni 	$L__BB0_18;
$L__BB0_16:
	setp.lt.u32 	%p18, %r21, 2;
	setp.ge.u32 	%p19, %r23, %r152;
	or.pred  	%p20, %p18, %p19;
	@%p20 bra 	$L__BB0_19;
	add.s32 	%r277, %r281, -1;
	mul.wide.u32 	%rd21, %r277, 4;
	add.s64 	%rd22, %rd2, %rd21;
	ld.global.u32 	%r166, [%rd22];
	mul.wide.u32 	%rd23, %r23, 4;
	add.s64 	%rd24, %rd3, %rd23;
	ld.global.u32 	%r167, [%rd24];
	setp.le.s32 	%p21, %r166, %r167;
	@%p21 bra 	$L__BB0_19;
$L__BB0_18:
	setp.le.u32 	%p22, %r278, %r277;
	mov.u32 	%r281, %r278;
	@%p22 bra 	$L__BB0_13;
$L__BB0_19:
	st.shared.u32 	[_ZZ28merge_sorted_array_kernel_v2PiS_S_S_jjjE13block_start_i], %r281;
	max.u32 	%r168, %r16, %r152;
	sub.s32 	%r286, %r168, %r152;
	setp.lt.u32 	%p23, %r151, %r286;
	@%p23 bra 	$L__BB0_27;
	min.u32 	%r282, %r16, %r151;
	mov.u32 	%r283, %r286;
$L__BB0_21:
	add.s32 	%r33, %r282, %r283;
	shr.u32 	%r286, %r33, 1;
	sub.s32 	%r35, %r16, %r286;
	setp.eq.s32 	%p24, %r35, 0;
	setp.ge.u32 	%p25, %r286, %r151;
	or.pred  	%p26, %p25, %p24;
	@%p26 bra 	$L__BB0_24;
	add.s32 	%r169, %r35, -1;
	mul.wide.u32 	%rd25, %r169, 4;
	add.s64 	%rd26, %rd3, %rd25;
	ld.global.u32 	%r170, [%rd26];
	mul.wide.u32 	%rd27, %r286, 4;
	add.s64 	%rd28, %rd2, %rd27;
	ld.global.u32 	%r171, [%rd28];
	setp.le.s32 	%p27, %r170, %r171;
	@%p27 bra 	$L__BB0_24;
	add.s32 	%r283, %r286, 1;
	bra.uni 	$L__BB0_26;
$L__BB0_24:
	setp.lt.u32 	%p28, %r33, 2;
	setp.ge.u32 	%p29, %r35, %r152;
	or.pred  	%p30, %p28, %p29;
	@%p30 bra 	$L__BB0_27;
	add.s32 	%r282, %r286, -1;
	mul.wide.u32 	%rd29, %r282, 4;
	add.s64 	%rd30, %rd2, %rd29;
	ld.global.u32 	%r172, [%rd30];
	mul.wide.u32 	%rd31, %r35, 4;
	add.s64 	%rd32, %rd3, %rd31;
	ld.global.u32 	%r173, [%rd32];
	setp.le.s32 	%p31, %r172, %r173;
	@%p31 bra 	$L__BB0_27;
$L__BB0_26:
	setp.le.u32 	%p32, %r283, %r282;
	mov.u32 	%r286, %r283;
	@%p32 bra 	$L__BB0_21;
$L__BB0_27:
	st.shared.u32 	[_ZZ28merge_sorted_array_kernel_v2PiS_S_S_jjjE12block_next_i], %r286;
	sub.s32 	%r174, %r15, %r281;
	st.shared.u32 	[_ZZ28merge_sorted_array_kernel_v2PiS_S_S_jjjE13block_start_j], %r174;
	sub.s32 	%r175, %r16, %r286;
	st.shared.u32 	[_ZZ28merge_sorted_array_kernel_v2PiS_S_S_jjjE12block_next_j], %r175;
$L__BB0_28:
	bar.sync 	0;
	ld.shared.u32 	%r41, [_ZZ28merge_sorted_array_kernel_v2PiS_S_S_jjjE12block_next_i];
	ld.shared.u32 	%r42, [_ZZ28merge_sorted_array_kernel_v2PiS_S_S_jjjE13block_start_i];
	sub.s32 	%r43, %r41, %r42;
	ld.shared.u32 	%r44, [_ZZ28merge_sorted_array_kernel_v2PiS_S_S_jjjE12block_next_j];
	ld.shared.u32 	%r45, [_ZZ28merge_sorted_array_kernel_v2PiS_S_S_jjjE13block_start_j];
	sub.s32 	%r46, %r44, %r45;
	setp.ge.u32 	%p33, %r317, %r43;
	@%p33 bra 	$L__BB0_35;
	not.b32 	%r176, %r317;
	add.s32 	%r177, %r41, %r176;
	sub.s32 	%r47, %r177, %r42;
	and.b32  	%r178, %r47, 1536;
	setp.eq.s32 	%p34, %r178, 1536;
	mov.u32 	%r290, %r317;
	@%p34 bra 	$L__BB0_32;
	shr.u32 	%r179, %r47, 9;
	add.s32 	%r180, %r179, 1;
	and.b32  	%r181, %r180, 3;
	shl.b32 	%r182, %r317, 2;
	mov.u32 	%r183, _ZZ28merge_sorted_array_kernel_v2PiS_S_S_jjjE4A_sh;
	add.s32 	%r289, %r183, %r182;
	add.s32 	%r288, %r317, %r42;
	neg.s32 	%r287, %r181;
	shl.b32 	%r184, %r180, 9;
	and.b32  	%r185, %r184, 1536;
	add.s32 	%r290, %r317, %r185;
$L__BB0_31:
	.pragma "nounroll";
	mul.wide.u32 	%rd33, %r288, 4;
	add.s64 	%rd34, %rd2, %rd33;
	ld.global.u32 	%r186, [%rd34];
	st.shared.u32 	[%r289], %r186;
	add.s32 	%r289, %r289, 2048;
	add.s32 	%r288, %r288, 512;
	add.s32 	%r287, %r287, 1;
	setp.ne.s32 	%p35, %r287, 0;
	@%p35 bra 	$L__BB0_31;
$L__BB0_32:
	setp.lt.u32 	%p36, %r47, 1536;
	@%p36 bra 	$L__BB0_35;
	add.s32 	%r297, %r290, 1024;
	shl.b32 	%r187, %r290, 2;
	mov.u32 	%r188, _ZZ28merge_sorted_array_kernel_v2PiS_S_S_jjjE4A_sh;
	add.s32 	%r189, %r187, %r188;
	add.s32 	%r296, %r189, 4096;
	add.s32 	%r295, %r290, %r42;
$L__BB0_34:
	mul.wide.u32 	%rd35, %r295, 4;
	add.s64 	%rd36, %rd2, %rd35;
	ld.global.u32 	%r190, [%rd36];
	st.shared.u32 	[%r296+-4096], %r190;
	add.s32 	%r191, %r295, 512;
	mul.wide.u32 	%rd37, %r191, 4;
	add.s64 	%rd38, %rd2, %rd37;
	ld.global.u32 	%r192, [%rd38];
	st.shared.u32 	[%r296+-2048], %r192;
	add.s32 	%r193, %r295, 1024;
	mul.wide.u32 	%rd39, %r193, 4;
	add.s64 	%rd40, %rd2, %rd39;
	ld.global.u32 	%r194, [%rd40];
	st.shared.u32 	[%r296], %r194;
	add.s32 	%r195, %r295, 1536;
	mul.wide.u32 	%rd41, %r195, 4;
	add.s64 	%rd42, %rd2, %rd41;
	ld.global.u32 	%r196, [%rd42];
	st.shared.u32 	[%r296+2048], %r196;
	add.s32 	%r80, %r297, 2048;
	add.s32 	%r197, %r297, 1024;
	add.s32 	%r296, %r296, 8192;
	add.s32 	%r295, %r295, 2048;
	setp.lt.u32 	%p37, %r197, %r43;
	mov.u32 	%r297, %r80;
	@%p37 bra 	$L__BB0_34;
$L__BB0_35:
	setp.ge.u32 	%p38, %r317, %r46;
	@%p38 bra 	$L__BB0_42;
	not.b32 	%r198, %r317;
	add.s32 	%r199, %r44, %r198;
	sub.s32 	%r62, %r199, %r45;
	and.b32  	%r200, %r62, 1536;
	setp.eq.s32 	%p39, %r200, 1536;
	mov.u32 	%r294, %r317;
	@%p39 bra 	$L__BB0_39;
	shr.u32 	%r201, %r62, 9;
	add.s32 	%r202, %r201, 1;
	and.b32  	%r203, %r202, 3;
	shl.b32 	%r204, %r317, 2;
	mov.u32 	%r205, _ZZ28merge_sorted_array_kernel_v2PiS_S_S_jjjE4B_sh;
	add.s32 	%r293, %r205, %r204;
	add.s32 	%r292, %r317, %r45;
	neg.s32 	%r291, %r203;
	shl.b32 	%r206, %r202, 9;
	and.b32  	%r207, %r206, 1536;
	add.s32 	%r294, %r317, %r207;
$L__BB0_38:
	.pragma "nounroll";
	mul.wide.u32 	%rd43, %r292, 4;
	add.s64 	%rd44, %rd3, %rd43;
	ld.global.u32 	%r208, [%rd44];
	st.shared.u32 	[%r293], %r208;
	add.s32 	%r293, %r293, 2048;
	add.s32 	%r292, %r292, 512;
	add.s32 	%r291, %r291, 1;
	setp.ne.s32 	%p40, %r291, 0;
	@%p40 bra 	$L__BB0_38;
$L__BB0_39:
	setp.lt.u32 	%p41, %r62, 1536;
	@%p41 bra 	$L__BB0_42;
	add.s32 	%r300, %r294, 1024;
	shl.b32 	%r209, %r294, 2;
	mov.u32 	%r210, _ZZ28merge_sorted_array_kernel_v2PiS_S_S_jjjE4B_sh;
	add.s32 	%r211, %r209, %r210;
	add.s32 	%r299, %r211, 4096;
	add.s32 	%r298, %r294, %r45;
$L__BB0_41:
	mul.wide.u32 	%rd45, %r298, 4;
	add.s64 	%rd46, %rd3, %rd45;
	ld.global.u32 	%r212, [%rd46];
	st.shared.u32 	[%r299+-4096], %r212;
	add.s32 	%r213, %r298, 512;
	mul.wide.u32 	%rd47, %r213, 4;
	add.s64 	%rd48, %rd3, %rd47;
	ld.global.u32 	%r214, [%rd48];
	st.shared.u32 	[%r299+-2048], %r214;
	add.s32 	%r215, %r298, 1024;
	mul.wide.u32 	%rd49, %r215, 4;
	add.s64 	%rd50, %rd3, %rd49;
	ld.global.u32 	%r216, [%rd50];
	st.shared.u32 	[%r299], %r216;
	add.s32 	%r217, %r298, 1536;
	mul.wide.u32 	%rd51, %r217, 4;
	add.s64 	%rd52, %rd3, %rd51;
	ld.global.u32 	%r218, [%rd52];
	st.shared.u32 	[%r299+2048], %r218;
	add.s32 	%r86, %r300, 2048;
	add.s32 	%r219, %r300, 1024;
	add.s32 	%r299, %r299, 8192;
	add.s32 	%r298, %r298, 2048;
	setp.lt.u32 	%p42, %r219, %r46;
	mov.u32 	%r300, %r86;
	@%p42 bra 	$L__BB0_41;
$L__BB0_42:
	bar.sync 	0;
	mul.lo.s32 	%r307, %r317, 6;
	add.s32 	%r90, %r46, %r43;
	setp.ge.u32 	%p43, %r307, %r90;
	@%p43 bra 	$L__BB0_60;
	max.u32 	%r220, %r307, %r46;
	sub.s32 	%r311, %r220, %r46;
	setp.lt.u32 	%p44, %r43, %r311;
	@%p44 bra 	$L__BB0_51;
	min.u32 	%r301, %r307, %r43;
	mov.u32 	%r222, _ZZ28merge_sorted_array_kernel_v2PiS_S_S_jjjE4B_sh;
	mov.u32 	%r302, %r311;
$L__BB0_45:
	add.s32 	%r95, %r301, %r302;
	shr.u32 	%r311, %r95, 1;
	sub.s32 	%r97, %r307, %r311;
	setp.eq.s32 	%p45, %r97, 0;
	setp.ge.u32 	%p46, %r311, %r43;
	shl.b32 	%r221, %r97, 2;
	add.s32 	%r98, %r222, %r221;
	shl.b32 	%r223, %r311, 2;
	mov.u32 	%r224, _ZZ28merge_sorted_array_kernel_v2PiS_S_S_jjjE4A_sh;
	add.s32 	%r99, %r224, %r223;
	or.pred  	%p47, %p46, %p45;
	@%p47 bra 	$L__BB0_48;
	ld.shared.u32 	%r225, [%r98+-4];
	ld.shared.u32 	%r226, [%r99];
	setp.le.s32 	%p48, %r225, %r226;
	@%p48 bra 	$L__BB0_48;
	add.s32 	%r302, %r311, 1;
	bra.uni 	$L__BB0_50;
$L__BB0_48:
	setp.lt.u32 	%p49, %r95, 2;
	setp.ge.u32 	%p50, %r97, %r46;
	or.pred  	%p51, %p49, %p50;
	@%p51 bra 	$L__BB0_51;
	add.s32 	%r301, %r311, -1;
	ld.shared.u32 	%r227, [%r99+-4];
	ld.shared.u32 	%r228, [%r98];
	setp.le.s32 	%p52, %r227, %r228;
	@%p52 bra 	$L__BB0_51;
$L__BB0_50:
	setp.le.u32 	%p53, %r302, %r301;
	mov.u32 	%r311, %r302;
	@%p53 bra 	$L__BB0_45;
$L__BB0_51:
	sub.s32 	%r312, %r307, %r311;
	ld.shared.u32 	%r230, [_ZZ28merge_sorted_array_kernel_v2PiS_S_S_jjjE12block_next_j];
	ld.shared.u32 	%r231, [_ZZ28merge_sorted_array_kernel_v2PiS_S_S_jjjE13block_start_j];
	sub.s32 	%r106, %r230, %r231;
	ld.shared.u32 	%r232, [_ZZ28merge_sorted_array_kernel_v2PiS_S_S_jjjE12block_next_i];
	ld.shared.u32 	%r233, [_ZZ28merge_sorted_array_kernel_v2PiS_S_S_jjjE13block_start_i];
	sub.s32 	%r107, %r232, %r233;
	mov.u32 	%r234, _ZZ28merge_sorted_array_kernel_v2PiS_S_S_jjjE4C_sh;
	mad.lo.s32 	%r306, %r317, 24, %r234;
	mov.b32 	%r308, 1;
$L__BB0_52:
	setp.lt.u32 	%p54, %r312, %r106;
	@%p54 bra 	$L__BB0_54;
	add.s32 	%r114, %r311, 1;
	shl.b32 	%r235, %r311, 2;
	mov.u32 	%r236, _ZZ28merge_sorted_array_kernel_v2PiS_S_S_jjjE4A_sh;
	add.s32 	%r237, %r236, %r235;
	ld.shared.u32 	%r313, [%r237];
	mov.u32 	%r311, %r114;
	bra.uni 	$L__BB0_59;
$L__BB0_54:
	setp.lt.u32 	%p55, %r311, %r107;
	@%p55 bra 	$L__BB0_56;
	add.s32 	%r116, %r312, 1;
	shl.b32 	%r238, %r312, 2;
	mov.u32 	%r239, _ZZ28merge_sorted_array_kernel_v2PiS_S_S_jjjE4B_sh;
	add.s32 	%r240, %r239, %r238;
	ld.shared.u32 	%r313, [%r240];
	mov.u32 	%r312, %r116;
	bra.uni 	$L__BB0_59;
$L__BB0_56:
	shl.b32 	%r241, %r311, 2;
	mov.u32 	%r242, _ZZ28merge_sorted_array_kernel_v2PiS_S_S_jjjE4A_sh;
	add.s32 	%r243, %r242, %r241;
	ld.shared.u32 	%r313, [%r243];
	shl.b32 	%r244, %r312, 2;
	mov.u32 	%r245, _ZZ28merge_sorted_array_kernel_v2PiS_S_S_jjjE4B_sh;
	add.s32 	%r246, %r245, %r244;
	ld.shared.u32 	%r119, [%r246];
	setp.gt.s32 	%p56, %r313, %r119;
	@%p56 bra 	$L__BB0_58;
	add.s32 	%r311, %r311, 1;
	bra.uni 	$L__BB0_59;
$L__BB0_58:
	add.s32 	%r312, %r312, 1;
	mov.u32 	%r313, %r119;
$L__BB0_59:
	st.shared.u32 	[%r306], %r313;
	add.s32 	%r247, %r308, -1;
	setp.lt.u32 	%p57, %r247, 5;
	add.s32 	%r307, %r307, 1;
	setp.lt.u32 	%p58, %r307, %r90;
	and.pred  	%p59, %p57, %p58;
	add.s32 	%r308, %r308, 1;
	add.s32 	%r306, %r306, 4;
	@%p59 bra 	$L__BB0_52;
$L__BB0_60:
	bar.sync 	0;
	setp.ge.u32 	%p60, %r317, %r90;
	@%p60 bra 	$L__BB0_67;
	ld.shared.u32 	%r128, [_ZZ28merge_sorted_array_kernel_v2PiS_S_S_jjjE13block_start_k];
	add.s32 	%r248, %r44, %r41;
	not.b32 	%r249, %r317;
	add.s32 	%r250, %r248, %r249;
	add.s32 	%r251, %r45, %r42;
	sub.s32 	%r129, %r250, %r251;
	and.b32  	%r252, %r129, 1536;
	setp.eq.s32 	%p61, %r252, 1536;
	@%p61 bra 	$L__BB0_64;
	shr.u32 	%r253, %r129, 9;
	add.s32 	%r254, %r253, 1;
	and.b32  	%r255, %r254, 3;
	add.s32 	%r316, %r317, %r128;
	shl.b32 	%r256, %r317, 2;
	mov.u32 	%r257, _ZZ28merge_sorted_array_kernel_v2PiS_S_S_jjjE4C_sh;
	add.s32 	%r315, %r257, %r256;
	neg.s32 	%r314, %r255;
	shl.b32 	%r258, %r254, 9;
	and.b32  	%r259, %r258, 1536;
	add.s32 	%r317, %r317, %r259;
$L__BB0_63:
	.pragma "nounroll";
	ld.shared.u32 	%r260, [%r315];
	mul.wide.u32 	%rd53, %r316, 4;
	add.s64 	%rd54, %rd1, %rd53;
	st.global.u32 	[%rd54], %r260;
	add.s32 	%r316, %r316, 512;
	add.s32 	%r315, %r315, 2048;
	add.s32 	%r314, %r314, 1;
	setp.ne.s32 	%p62, %r314, 0;
	@%p62 bra 	$L__BB0_63;
$L__BB0_64:
	setp.lt.u32 	%p63, %r129, 1536;
	@%p63 bra 	$L__BB0_67;
	add.s32 	%r320, %r317, 1024;
	add.s32 	%r319, %r317, %r128;
	shl.b32 	%r261, %r317, 2;
	mov.u32 	%r262, _ZZ28merge_sorted_array_kernel_v2PiS_S_S_jjjE4C_sh;
	add.s32 	%r263, %r261, %r262;
	add.s32 	%r318, %r263, 4096;
$L__BB0_66:
	ld.shared.u32 	%r264, [%r318+-4096];
	mul.wide.u32 	%rd55, %r319, 4;
	add.s64 	%rd56, %rd1, %rd55;
	st.global.u32 	[%rd56], %r264;
	ld.shared.u32 	%r265, [%r318+-2048];
	add.s32 	%r266, %r319, 512;
	mul.wide.u32 	%rd57, %r266, 4;
	add.s64 	%rd58, %rd1, %rd57;
	st.global.u32 	[%rd58], %r265;
	ld.shared.u32 	%r267, [%r318];
	add.s32 	%r268, %r319, 1024;
	mul.wide.u32 	%rd59, %r268, 4;
	add.s64 	%rd60, %rd1, %rd59;
	st.global.u32 	[%rd60], %r267;
	ld.shared.u32 	%r269, [%r318+2048];
	add.s32 	%r270, %r319, 1536;
	mul.wide.u32 	%rd61, %r270, 4;
	add.s64 	%rd62, %rd1, %rd61;
	st.global.u32 	[%rd62], %r269;
	add.s32 	%r147, %r320, 2048;
	add.s32 	%r271, %r320, 1024;
	add.s32 	%r319, %r319, 2048;
	add.s32 	%r318, %r318, 8192;
	setp.lt.u32 	%p64, %r271, %r90;
	mov.u32 	%r320, %r147;
	@%p64 bra 	$L__BB0_66;
$L__BB0_67:
	ret;

}


// ===== COMPILED SASS (sm_100) =====

	.target	sm_100

	.elftype	@"ET_EXEC"


//--------------------- .note.nv.tkinfo           --------------------------
	.section	.note.nv.tkinfo,"",@"SHT_NOTE"
	.sectionflags	@"SHF_NOTE_NV_TKINFO"
	.tkinfo
        /*0018*/ 	.word	0x00000002
        /*0030*/ 	.string	""
        /*0030*/ 	.string	"ptxas"
        /*0030*/ 	.string	"Cuda compilation tools, release 13.0, V13.0.88"
        /*0030*/ 	.string	"Build cuda_13.0.r13.0/compiler.36424714_0"
        /*0030*/ 	.string	"-arch sm_100 -m 64 "



//--------------------- .note.nv.cuinfo           --------------------------
	.section	.note.nv.cuinfo,"",@"SHT_NOTE"
	.sectionflags	@"SHF_NOTE_NV_CUINFO"
        /*0018*/ 	.short	0x0002
        /*001a*/ 	.short	0x0064
        /*001c*/ 	.short	0x0082
	.zero		2


//--------------------- .nv.info                  --------------------------
	.section	.nv.info,"",@"SHT_CUDA_INFO"
	.align	4


	//----- nvinfo : EIATTR_REGCOUNT
	.align		4
        /*0000*/ 	.byte	0x04, 0x2f
        /*0002*/ 	.short	(.L_1 - .L_0)
	.align		4
.L_0:
        /*0004*/ 	.word	index@(_Z28merge_sorted_array_kernel_v2PiS_S_S_jjj)
        /*0008*/ 	.word	0x0000001c


	//----- nvinfo : EIATTR_FRAME_SIZE
	.align		4
.L_1:
        /*000c*/ 	.byte	0x04, 0x11
        /*000e*/ 	.short	(.L_3 - .L_2)
	.align		4
.L_2:
        /*0010*/ 	.word	index@(_Z28merge_sorted_array_kernel_v2PiS_S_S_jjj)
        /*0014*/ 	.word	0x00000000


	//----- nvinfo : EIATTR_MIN_STACK_SIZE
	.align		4
.L_3:
        /*0018*/ 	.byte	0x04, 0x12
        /*001a*/ 	.short	(.L_5 - .L_4)
	.align		4
.L_4:
        /*001c*/ 	.word	index@(_Z28merge_sorted_array_kernel_v2PiS_S_S_jjj)
        /*0020*/ 	.word	0x00000000
.L_5:


//--------------------- .nv.compat                --------------------------
	.section	.nv.compat,"",@"SHT_CUDA_COMPAT_INFO"
	.align	4
        /*0000*/ 	.byte	0x02, 0x09, 0x00, 0x00, 0x02, 0x02, 0x01, 0x00, 0x02, 0x05, 0x05, 0x00, 0x03, 0x07, 0x01, 0x01
        /*0010*/ 	.byte	0x02, 0x03, 0x00, 0x00, 0x02, 0x06, 0x01, 0x00, 0x04, 0x0b, 0x08, 0x00, 0x09, 0x00, 0x00, 0x00
        /*0020*/ 	.byte	0x00, 0x00, 0x00, 0x00


//--------------------- .nv.info._Z28merge_sorted_array_kernel_v2PiS_S_S_jjj --------------------------
	.section	.nv.info._Z28merge_sorted_array_kernel_v2PiS_S_S_jjj,"",@"SHT_CUDA_INFO"
	.sectionflags	@""
	.align	4


	//----- nvinfo : EIATTR_CUDA_API_VERSION
	.align		4
        /*0000*/ 	.byte	0x04, 0x37
        /*0002*/ 	.short	(.L_7 - .L_6)
.L_6:
        /*0004*/ 	.word	0x00000082


	//----- nvinfo : EIATTR_KPARAM_INFO
	.align		4
.L_7:
        /*0008*/ 	.byte	0x04, 0x17
        /*000a*/ 	.short	(.L_9 - .L_8)
.L_8:
        /*000c*/ 	.word	0x00000000
        /*0010*/ 	.short	0x0006
        /*0012*/ 	.short	0x0028
        /*0014*/ 	.byte	0x00, 0xf0, 0x11, 0x00


	//----- nvinfo : EIATTR_KPARAM_INFO
	.align		4
.L_9:
        /*0018*/ 	.byte	0x04, 0x17
        /*001a*/ 	.short	(.L_11 - .L_10)
.L_10:
        /*001c*/ 	.word	0x00000000
        /*0020*/ 	.short	0x0005
        /*0022*/ 	.short	0x0024
        /*0024*/ 	.byte	0x00, 0xf0, 0x11, 0x00


	//----- nvinfo : EIATTR_KPARAM_INFO
	.align		4
.L_11:
        /*0028*/ 	.byte	0x04, 0x17
        /*002a*/ 	.short	(.L_13 - .L_12)
.L_12:
        /*002c*/ 	.word	0x00000000
        /*0030*/ 	.short	0x0004
        /*0032*/ 	.short	0x0020
        /*0034*/ 	.byte	0x00, 0xf0, 0x11, 0x00


	//----- nvinfo : EIATTR_KPARAM_INFO
	.align		4
.L_13:
        /*0038*/ 	.byte	0x04, 0x17
        /*003a*/ 	.short	(.L_15 - .L_14)
.L_14:
        /*003c*/ 	.word	0x00000000
        /*0040*/ 	.short	0x0003
        /*0042*/ 	.short	0x0018
        /*0044*/ 	.byte	0x00, 0xf5, 0x21, 0x00


	//----- nvinfo : EIATTR_KPARAM_INFO
	.align		4
.L_15:
        /*0048*/ 	.byte	0x04, 0x17
        /*004a*/ 	.short	(.L_17 - .L_16)
.L_16:
        /*004c*/ 	.word	0x00000000
        /*0050*/ 	.short	0x0002
        /*0052*/ 	.short	0x0010
        /*0054*/ 	.byte	0x00, 0xf5, 0x21, 0x00


	//----- nvinfo : EIATTR_KPARAM_INFO
	.align		4
.L_17:
        /*0058*/ 	.byte	0x04, 0x17
        /*005a*/ 	.short	(.L_19 - .L_18)
.L_18:
        /*005c*/ 	.word	0x00000000
        /*0060*/ 	.short	0x0001
        /*0062*/ 	.short	0x0008
        /*0064*/ 	.byte	0x00, 0xf5, 0x21, 0x00


	//----- nvinfo : EIATTR_KPARAM_INFO
	.align		4
.L_19:
        /*0068*/ 	.byte	0x04, 0x17
        /*006a*/ 	.short	(.L_21 - .L_20)
.L_20:
        /*006c*/ 	.word	0x00000000
        /*0070*/ 	.short	0x0000
        /*0072*/ 	.short	0x0000
        /*0074*/ 	.byte	0x00, 0xf5, 0x21, 0x00


	//----- nvinfo : EIATTR_SPARSE_MMA_MASK
	.align		4
.L_21:
        /*0078*/ 	.byte	0x03, 0x50
        /*007a*/ 	.short	0x0000


	//----- nvinfo : EIATTR_MAXREG_COUNT
	.align		4
        /*007c*/ 	.byte	0x03, 0x1b
        /*007e*/ 	.short	0x00ff


	//----- nvinfo : EIATTR_NUM_BARRIERS
	.align		4
        /*0080*/ 	.byte	0x02, 0x4c
        /*0082*/ 	.byte	0x01
	.zero		1


	//----- nvinfo : EIATTR_MERCURY_ISA_VERSION
	.align		4
        /*0084*/ 	.byte	0x03, 0x5f
        /*0086*/ 	.short	0x0101


	//----- nvinfo : EIATTR_VRC_CTA_INIT_COUNT
	.align		4
        /*0088*/ 	.byte	0x02, 0x4a
	.zero		1
	.zero		1


	//----- nvinfo : EIATTR_EXIT_INSTR_OFFSETS
	.align		4
        /*008c*/ 	.byte	0x04, 0x1c
        /*008e*/ 	.short	(.L_23 - .L_22)


	//   ....[0]....
.L_22:
        /*0090*/ 	.word	0x00001800


	//   ....[1]....
        /*0094*/ 	.word	0x000019f0


	//   ....[2]....
        /*0098*/ 	.word	0x00001bc0


	//----- nvinfo : EIATTR_CRS_STACK_SIZE
	.align		4
.L_23:
        /*009c*/ 	.byte	0x04, 0x1e
        /*009e*/ 	.short	(.L_25 - .L_24)
.L_24:
        /*00a0*/ 	.word	0x00000000


	//----- nvinfo : EIATTR_CBANK_PARAM_SIZE
	.align		4
.L_25:
        /*00a4*/ 	.byte	0x03, 0x19
        /*00a6*/ 	.short	0x002c


	//----- nvinfo : EIATTR_PARAM_CBANK
	.align		4
        /*00a8*/ 	.byte	0x04, 0x0a
        /*00aa*/ 	.short	(.L_27 - .L_26)
	.align		4
.L_26:
        /*00ac*/ 	.word	index@(.nv.constant0._Z28merge_sorted_array_kernel_v2PiS_S_S_jjj)
        /*00b0*/ 	.short	0x0380
        /*00b2*/ 	.short	0x002c


	//----- nvinfo : EIATTR_SW_WAR
	.align		4
.L_27:
        /*00b4*/ 	.byte	0x04, 0x36
        /*00b6*/ 	.short	(.L_29 - .L_28)
.L_28:
        /*00b8*/ 	.word	0x00000008
.L_29:


//--------------------- .nv.callgraph             --------------------------
	.section	.nv.callgraph,"",@"SHT_CUDA_CALLGRAPH"
	.align	4
	.sectionentsize	8
	.align		4
        /*0000*/ 	.word	0x00000000
	.align		4
        /*0004*/ 	.word	0xffffffff
	.align		4
        /*0008*/ 	.word	0x00000000
	.align		4
        /*000c*/ 	.word	0xfffffffe
	.align		4
        /*0010*/ 	.word	0x00000000
	.align		4
        /*0014*/ 	.word	0xfffffffd
	.align		4
        /*0018*/ 	.word	0x00000000
	.align		4
        /*001c*/ 	.word	0xfffffffc


//--------------------- .text._Z28merge_sorted_array_kernel_v2PiS_S_S_jjj --------------------------
	.section	.text._Z28merge_sorted_array_kernel_v2PiS_S_S_jjj,"ax",@progbits
	.align	128
        .global         _Z28merge_sorted_array_kernel_v2PiS_S_S_jjj
        .type           _Z28merge_sorted_array_kernel_v2PiS_S_S_jjj,@function
        .size           _Z28merge_sorted_array_kernel_v2PiS_S_S_jjj,(.L_x_43 - _Z28merge_sorted_array_kernel_v2PiS_S_S_jjj)
        .other          _Z28merge_sorted_array_kernel_v2PiS_S_S_jjj,@"STO_CUDA_ENTRY STV_DEFAULT"
_Z28merge_sorted_array_kernel_v2PiS_S_S_jjj:
.text._Z28merge_sorted_array_kernel_v2PiS_S_S_jjj:
[----:B------:R-:W-:Y:S01]  /*0000*/  LDC R1, c[0x0][0x37c] ;  /* 0x0000df00ff017b82 */ /* 0x000fe20000000800 */
[----:B------:R-:W0:Y:S01]  /*0010*/  S2R R7, SR_TID.X ;  /* 0x0000000000077919 */ /* 0x000e220000002100 */
[----:B------:R-:W1:Y:S01]  /*0020*/  LDCU.64 UR8, c[0x0][0x358] ;  /* 0x00006b00ff0877ac */ /* 0x000e620008000a00 */
[----:B------:R-:W-:Y:S01]  /*0030*/  BSSY.RECONVERGENT B0, `(.L_x_0) ;  /* 0x0000094000007945 */ /* 0x000fe20003800200 */
[----:B0-----:R-:W-:-:S13]  /*0040*/  ISETP.NE.AND P0, PT, R7, RZ, PT ;  /* 0x000000ff0700720c */ /* 0x001fda0003f05270 */
[----:B-1----:R-:W-:Y:S05]  /*0050*/  @P0 BRA `(.L_x_1) ;  /* 0x0000000800440947 */ /* 0x002fea0003800000 */
[----:B------:R-:W0:Y:S02]  /*0060*/  S2UR UR10, SR_CTAID.X ;  /* 0x00000000000a79c3 */ /* 0x000e240000002500 */
[----:B0-----:R-:W-:-:S09]  /*0070*/  UISETP.NE.AND UP0, UPT, UR10, URZ, UPT ;  /* 0x000000ff0a00728c */ /* 0x001fd2000bf05270 */
[----:B------:R-:W-:Y:S05]  /*0080*/  BRA.U UP0, `(.L_x_2) ;  /* 0x0000000100b47547 */ /* 0x000fea000b800000 */
[----:B------:R-:W0:Y:S01]  /*0090*/  LDCU UR5, c[0x0][0x3a8] ;  /* 0x00007500ff0577ac */ /* 0x000e220008000800 */
[----:B------:R-:W0:Y:S02]  /*00a0*/  LDCU.64 UR6, c[0x0][0x3a0] ;  /* 0x00007400ff0677ac */ /* 0x000e240008000a00 */
[----:B0-----:R-:W-:-:S04]  /*00b0*/  UISETP.LT.U32.AND UP0, UPT, UR6, UR5, UPT ;  /* 0x000000050600728c */ /* 0x001fc8000bf01070 */
[----:B------:R-:W-:-:S04]  /*00c0*/  USEL UR4, UR6, UR5, !UP0 ;  /* 0x0000000506047287 */ /* 0x000fc8000c000000 */
[----:B------:R-:W-:-:S04]  /*00d0*/  UIADD3 UR4, UPT, UPT, UR4, -UR5, URZ ;  /* 0x8000000504047290 */ /* 0x000fc8000fffe0ff */
[----:B------:R-:W-:Y:S02]  /*00e0*/  UISETP.GT.U32.AND UP0, UPT, UR4, UR7, UPT ;  /* 0x000000070400728c */ /* 0x000fe4000bf04070 */
[----:B------:R-:W-:-:S07]  /*00f0*/  IMAD.U32 R15, RZ, RZ, UR4 ;  /* 0x00000004ff0f7e24 */ /* 0x000fce000f8e00ff */
[----:B------:R-:W-:Y:S05]  /*0100*/  BRA.U UP0, `(.L_x_3) ;  /* 0x00000001008c7547 */ /* 0x000fea000b800000 */
[----:B------:R-:W0:Y:S01]  /*0110*/  LDC R6, c[0x0][0x3a8] ;  /* 0x0000ea00ff067b82 */ /* 0x000e220000000800 */
[----:B------:R-:W-:Y:S01]  /*0120*/  UISETP.LT.U32.AND UP0, UPT, UR6, UR7, UPT ;  /* 0x000000070600728c */ /* 0x000fe2000bf01070 */
[----:B------:R-:W-:-:S03]  /*0130*/  IMAD.MOV.U32 R17, RZ, RZ, R15 ;  /* 0x000000ffff117224 */ /* 0x000fc600078e000f */
[----:B------:R-:W-:-:S03]  /*0140*/  USEL UR4, UR6, UR7, UP0 ;  /* 0x0000000706047287 */ /* 0x000fc60008000000 */
[----:B------:R-:W1:Y:S03]  /*0150*/  LDC.64 R8, c[0x0][0x380] ;  /* 0x0000e000ff087b82 */ /* 0x000e660000000a00 */
[----:B------:R-:W-:-:S05]  /*0160*/  IMAD.U32 R0, RZ, RZ, UR4 ;  /* 0x00000004ff007e24 */ /* 0x000fca000f8e00ff */
[----:B------:R-:W2:Y:S08]  /*0170*/  LDC.64 R4, c[0x0][0x388] ;  /* 0x0000e200ff047b82 */ /* 0x000eb00000000a00 */
[----:B------:R-:W3:Y:S02]  /*0180*/  LDC.64 R2, c[0x0][0x3a0] ;  /* 0x0000e800ff027b82 */ /* 0x000ee40000000a00 */
.L_x_6:
[----:B------:R-:W-:-:S05]  /*0190*/  IMAD.IADD R14, R0, 0x1, R17 ;  /* 0x00000001000e7824 */ /* 0x000fca00078e0211 */
[----:B------:R-:W-:-:S04]  /*01a0*/  SHF.R.U32.HI R15, RZ, 0x1, R14 ;  /* 0x00000001ff0f7819 */ /* 0x000fc8000001160e */
[----:B---3--:R-:W-:-:S04]  /*01b0*/  IADD3 R19, PT, PT, -R15, R2, RZ ;  /* 0x000000020f137210 */ /* 0x008fc80007ffe1ff */
[----:B------:R-:W-:-:S04]  /*01c0*/  ISETP.NE.AND P0, PT, R19, RZ, PT ;  /* 0x000000ff1300720c */ /* 0x000fc80003f05270 */
[----:B------:R-:W-:-:S13]  /*01d0*/  ISETP.GE.U32.OR P0, PT, R15, R3, !P0 ;  /* 0x000000030f00720c */ /* 0x000fda0004706470 */
[----:B------:R-:W-:Y:S05]  /*01e0*/  @P0 BRA `(.L_x_4) ;  /* 0x0000000000200947 */ /* 0x000fea0003800000 */
[----:B------:R-:W-:Y:S02]  /*01f0*/  VIADD R11, R19, 0xffffffff ;  /* 0xffffffff130b7836 */ /* 0x000fe40000000000 */
[----:B-1----:R-:W-:-:S04]  /*0200*/  IMAD.WIDE.U32 R12, R15, 0x4, R8 ;  /* 0x000000040f0c7825 */ /* 0x002fc800078e0008 */
[----:B--2---:R-:W-:Y:S02]  /*0210*/  IMAD.WIDE.U32 R10, R11, 0x4, R4 ;  /* 0x000000040b0a7825 */ /* 0x004fe400078e0004 */
[----:B------:R-:W2:Y:S04]  /*0220*/  LDG.E R13, desc[UR8][R12.64] ;  /* 0x000000080c0d7981 */ /* 0x000ea8000c1e1900 */
[----:B------:R-:W2:Y:S02]  /*0230*/  LDG.E R10, desc[UR8][R10.64] ;  /* 0x000000080a0a7981 */ /* 0x000ea4000c1e1900 */
[----:B--2---:R-:W-:-:S13]  /*0240*/  ISETP.GT.AND P0, PT, R10, R13, PT ;  /* 0x0000000d0a00720c */ /* 0x004fda0003f04270 */
[----:B------:R-:W-:Y:S01]  /*0250*/  @P0 VIADD R17, R15, 0x1 ;  /* 0x000000010f110836 */ /* 0x000fe20000000000 */
[----:B------:R-:W-:Y:S06]  /*0260*/  @P0 BRA `(.L_x_5) ;  /* 0x0000000000280947 */ /* 0x000fec0003800000 */
.L_x_4:
[----:B0-----:R-:W-:-:S04]  /*0270*/  ISETP.GE.U32.AND P0, PT, R19, R6, PT ;  /* 0x000000061300720c */ /* 0x001fc80003f06070 */
[----:B------:R-:W-:-:S13]  /*0280*/  ISETP.LT.U32.OR P0, PT, R14, 0x2, P0 ;  /* 0x000000020e00780c */ /* 0x000fda0000701470 */
[----:B------:R-:W-:Y:S05]  /*0290*/  @P0 BRA `(.L_x_3) ;  /* 0x0000000000280947 */ /* 0x000fea0003800000 */
[----:B------:R-:W-:Y:S02]  /*02a0*/  VIADD R0, R15, 0xffffffff ;  /* 0xffffffff0f007836 */ /* 0x000fe40000000000 */
[----:B--2---:R-:W-:-:S04]  /*02b0*/  IMAD.WIDE.U32 R12, R19, 0x4, R4 ;  /* 0x00000004130c7825 */ /* 0x004fc800078e0004 */
[----:B-1----:R-:W-:Y:S02]  /*02c0*/  IMAD.WIDE.U32 R10, R0, 0x4, R8 ;  /* 0x00000004000a7825 */ /* 0x002fe400078e0008 */
[----:B------:R-:W2:Y:S04]  /*02d0*/  LDG.E R13, desc[UR8][R12.64] ;  /* 0x000000080c0d7981 */ /* 0x000ea8000c1e1900 */
[----:B------:R-:W2:Y:S02]  /*02e0*/  LDG.E R10, desc[UR8][R10.64] ;  /* 0x000000080a0a7981 */ /* 0x000ea4000c1e1900 */
[----:B--2---:R-:W-:-:S13]  /*02f0*/  ISETP.GT.AND P0, PT, R10, R13, PT ;  /* 0x0000000d0a00720c */ /* 0x004fda0003f04270 */
[----:B------:R-:W-:Y:S05]  /*0300*/  @!P0 BRA `(.L_x_3) ;  /* 0x00000000000c8947 */ /* 0x000fea0003800000 */
.L_x_5:
[----:B------:R-:W-:-:S13]  /*0310*/  ISETP.GT.U32.AND P0, PT, R17, R0, PT ;  /* 0x000000001100720c */ /* 0x000fda0003f04070 */
[----:B------:R-:W-:Y:S05]  /*0320*/  @!P0 BRA `(.L_x_6) ;  /* 0xfffffffc00988947 */ /* 0x000fea000383ffff */
[----:B------:R-:W-:-:S07]  /*0330*/  MOV R15, R17 ;  /* 0x00000011000f7202 */ /* 0x000fce0000000f00 */
.L_x_3:
[----:B------:R-:W3:Y:S02]  /*0340*/  LDC.64 R2, c[0x0][0x398] ;  /* 0x0000e600ff027b82 */ /* 0x000ee40000000a00 */
[----:B---3--:R3:W-:Y:S02]  /*0350*/  STG.E desc[UR8][R2.64], R15 ;  /* 0x0000000f02007986 */ /* 0x0087e4000c101908 */
.L_x_2:
[----:B---3--:R-:W3:Y:S01]  /*0360*/  LDC R2, c[0x0][0x360] ;  /* 0x0000d800ff027b82 */ /* 0x008ee20000000800 */
[----:B------:R-:W4:Y:S01]  /*0370*/  LDCU UR6, c[0x0][0x3a8] ;  /* 0x00007500ff0677ac */ /* 0x000f220008000800 */
[----:B------:R-:W-:-:S06]  /*0380*/  UMOV UR4, 0x400 ;  /* 0x0000040000047882 */ /* 0x000fcc0000000000 */
[----:B--2---:R-:W2:Y:S08]  /*0390*/  LDC.64 R4, c[0x0][0x3a0] ;  /* 0x0000e800ff047b82 */ /* 0x004eb00000000a00 */
[----:B------:R-:W5:Y:S01]  /*03a0*/  S2UR UR5, SR_CgaCtaId ;  /* 0x00000000000579c3 */ /* 0x000f620000008800 */
[----:B---3--:R-:W-:-:S04]  /*03b0*/  IMAD R2, R2, UR10, RZ ;  /* 0x0000000a02027c24 */ /* 0x008fc8000f8e02ff */
[----:B------:R-:W-:-:S05]  /*03c0*/  IMAD R2, R2, 0x6, RZ ;  /* 0x0000000602027824 */ /* 0x000fca00078e02ff */
[C---:B----4-:R-:W-:Y:S02]  /*03d0*/  VIMNMX.U32 R0, PT, PT, R2.reuse, UR6, !PT ;  /* 0x0000000602007c48 */ /* 0x050fe4000ffe0000 */
[----:B--2---:R-:W-:-:S03]  /*03e0*/  VIADDMNMX.U32 R3, R2, 0xc00, R4, PT ;  /* 0x00000c0002037846 */ /* 0x004fc60003800004 */
[----:B------:R-:W-:Y:S01]  /*03f0*/  VIADD R0, R0, -UR6 ;  /* 0x8000000600007c36 */ /* 0x000fe20008000000 */
[----:B-----5:R-:W-:-:S04]  /*0400*/  ULEA UR4, UR5, UR4, 0x18 ;  /* 0x0000000405047291 */ /* 0x020fc8000f8ec0ff */
[----:B------:R-:W-:-:S05]  /*0410*/  ISETP.GT.U32.AND P0, PT, R0, R5, PT ;  /* 0x000000050000720c */ /* 0x000fca0003f04070 */
[----:B------:R2:W-:Y:S08]  /*0420*/  STS.64 [UR4+0x9000], R2 ;  /* 0x00900002ff007988 */ /* 0x0005f00008000a04 */
[----:B------:R-:W-:Y:S05]  /*0430*/  @P0 BRA `(.L_x_7) ;  /* 0x0000000000880947 */ /* 0x000fea0003800000 */
[----:B------:R-:W3:Y:S01]  /*0440*/  LDC R16, c[0x0][0x3a4] ;  /* 0x0000e900ff107b82 */ /* 0x000ee20000000800 */
[----:B------:R-:W-:Y:S01]  /*0450*/  VIMNMX.U32 R4, PT, PT, R2, R5, PT ;  /* 0x0000000502047248 */ /* 0x000fe20003fe0000 */
[----:B------:R-:W-:-:S06]  /*0460*/  IMAD.MOV.U32 R17, RZ, RZ, R0 ;  /* 0x000000ffff117224 */ /* 0x000fcc00078e0000 */
[----:B0-----:R-:W0:Y:S08]  /*0470*/  LDC R6, c[0x0][0x3a8] ;  /* 0x0000ea00ff067b82 */ /* 0x001e300000000800 */
[----:B-1----:R-:W1:Y:S08]  /*0480*/  LDC.64 R8, c[0x0][0x380] ;  /* 0x0000e000ff087b82 */ /* 0x002e700000000a00 */
[----:B------:R-:W4:Y:S02]  /*0490*/  LDC.64 R10, c[0x0][0x388] ;  /* 0x0000e200ff0a7b82 */ /* 0x000f240000000a00 */
.L_x_10:
[----:B------:R-:W-:Y:S02]  /*04a0*/  IMAD.IADD R18, R4, 0x1, R17 ;  /* 0x0000000104127824 */ /* 0x000fe400078e0211 */
[----:B---3--:R-:W-:-:S03]  /*04b0*/  IMAD.MOV.U32 R5, RZ, RZ, R16 ;  /* 0x000000ffff057224 */ /* 0x008fc600078e0010 */
[----:B------:R-:W-:-:S04]  /*04c0*/  SHF.R.U32.HI R0, RZ, 0x1, R18 ;  /* 0x00000001ff007819 */ /* 0x000fc80000011612 */
[----:B------:R-:W-:-:S04]  /*04d0*/  IADD3 R19, PT, PT, R2, -R0, RZ ;  /* 0x8000000002137210 */ /* 0x000fc80007ffe0ff */
[----:B------:R-:W-:-:S04]  /*04e0*/  ISETP.NE.AND P0, PT, R19, RZ, PT ;  /* 0x000000ff1300720c */ /* 0x000fc80003f05270 */
[----:B------:R-:W-:-:S13]  /*04f0*/  ISETP.GE.U32.OR P0, PT, R0, R5, !P0 ;  /* 0x000000050000720c */ /* 0x000fda0004706470 */
[----:B------:R-:W-:Y:S05]  /*0500*/  @P0 BRA `(.L_x_8) ;  /* 0x0000000000200947 */ /* 0x000fea0003800000 */
[----:B------:R-:W-:Y:S02]  /*0510*/  VIADD R15, R19, 0xffffffff ;  /* 0xffffffff130f7836 */ /* 0x000fe40000000000 */
[----:B-1----:R-:W-:-:S04]  /*0520*/  IMAD.WIDE.U32 R12, R0, 0x4, R8 ;  /* 0x00000004000c7825 */ /* 0x002fc800078e0008 */
[----:B----4-:R-:W-:Y:S02]  /*0530*/  IMAD.WIDE.U32 R14, R15, 0x4, R10 ;  /* 0x000000040f0e7825 */ /* 0x010fe400078e000a */
[----:B------:R-:W3:Y:S04]  /*0540*/  LDG.E R13, desc[UR8][R12.64] ;  /* 0x000000080c0d7981 */ /* 0x000ee8000c1e1900 */
[----:B------:R-:W3:Y:S02]  /*0550*/  LDG.E R14, desc[UR8][R14.64] ;  /* 0x000000080e0e7981 */ /* 0x000ee4000c1e1900 */
[----:B---3--:R-:W-:-:S13]  /*0560*/  ISETP.GT.AND P0, PT, R14, R13, PT ;  /* 0x0000000d0e00720c */ /* 0x008fda0003f04270 */
[----:B------:R-:W-:Y:S01]  /*0570*/  @P0 VIADD R17, R0, 0x1 ;  /* 0x0000000100110836 */ /* 0x000fe20000000000 */
[----:B------:R-:W-:Y:S06]  /*0580*/  @P0 BRA `(.L_x_9) ;  /* 0x0000000000280947 */ /* 0x000fec0003800000 */
.L_x_8:
[----:B0-----:R-:W-:-:S04]  /*0590*/  ISETP.GE.U32.AND P0, PT, R19, R6, PT ;  /* 0x000000061300720c */ /* 0x001fc80003f06070 */
[----:B------:R-:W-:-:S13]  /*05a0*/  ISETP.LT.U32.OR P0, PT, R18, 0x2, P0 ;  /* 0x000000021200780c */ /* 0x000fda0000701470 */
[----:B------:R-:W-:Y:S05]  /*05b0*/  @P0 BRA `(.L_x_7) ;  /* 0x0000000000280947 */ /* 0x000fea0003800000 */
[----:B------:R-:W-:Y:S01]  /*05c0*/  IADD3 R4, PT, PT, R0, -0x1, RZ ;  /* 0xffffffff00047810 */ /* 0x000fe20007ffe0ff */
[----:B----4-:R-:W-:-:S04]  /*05d0*/  IMAD.WIDE.U32 R14, R19, 0x4, R10 ;  /* 0x00000004130e7825 */ /* 0x010fc800078e000a */
[----:B-1----:R-:W-:Y:S02]  /*05e0*/  IMAD.WIDE.U32 R12, R4, 0x4, R8 ;  /* 0x00000004040c7825 */ /* 0x002fe400078e0008 */
[----:B------:R-:W3:Y:S04]  /*05f0*/  LDG.E R15, desc[UR8][R14.64] ;  /* 0x000000080e0f7981 */ /* 0x000ee8000c1e1900 */
[----:B------:R-:W3:Y:S02]  /*0600*/  LDG.E R12, desc[UR8][R12.64] ;  /* 0x000000080c0c7981 */ /* 0x000ee4000c1e1900 */
[----:B---3--:R-:W-:-:S13]  /*0610*/  ISETP.GT.AND P0, PT, R12, R15, PT ;  /* 0x0000000f0c00720c */ /* 0x008fda0003f04270 */
[----:B------:R-:W-:Y:S05]  /*0620*/  @!P0 BRA `(.L_x_7) ;  /* 0x00000000000c8947 */ /* 0x000fea0003800000 */
.L_x_9:
[----:B------:R-:W-:-:S13]  /*0630*/  ISETP.GT.U32.AND P0, PT, R17, R4, PT ;  /* 0x000000041100720c */ /* 0x000fda0003f04070 */
[----:B------:R-:W-:Y:S05]  /*0640*/  @!P0 BRA `(.L_x_10) ;  /* 0xfffffffc00948947 */ /* 0x000fea000383ffff */
[----:B------:R-:W-:-:S07]  /*0650*/  IMAD.MOV.U32 R0, RZ, RZ, R17 ;  /* 0x000000ffff007224 */ /* 0x000fce00078e0011 */
.L_x_7:
[----:B------:R-:W3:Y:S01]  /*0660*/  LDCU UR6, c[0x0][0x3a8] ;  /* 0x00007500ff0677ac */ /* 0x000ee20008000800 */
[----:B------:R-:W5:Y:S01]  /*0670*/  S2UR UR5, SR_CgaCtaId ;  /* 0x00000000000579c3 */ /* 0x000f620000008800 */
[----:B------:R-:W-:Y:S01]  /*0680*/  UMOV UR4, 0x400 ;  /* 0x0000040000047882 */ /* 0x000fe20000000000 */
[----:B---3--:R-:W-:-:S05]  /*0690*/  VIMNMX.U32 R4, PT, PT, R3, UR6, !PT ;  /* 0x0000000603047c48 */ /* 0x008fca000ffe0000 */
[----:B------:R-:W-:Y:S01]  /*06a0*/  VIADD R4, R4, -UR6 ;  /* 0x8000000604047c36 */ /* 0x000fe20008000000 */
[----:B-----5:R-:W-:-:S04]  /*06b0*/  ULEA UR4, UR5, UR4, 0x18 ;  /* 0x0000000405047291 */ /* 0x020fc8000f8ec0ff */
[----:B------:R-:W-:-:S05]  /*06c0*/  ISETP.GT.U32.AND P0, PT, R4, R5, PT ;  /* 0x000000050400720c */ /* 0x000fca0003f04070 */
[----:B------:R3:W-:Y:S08]  /*06d0*/  STS [UR4+0x9008], R0 ;  /* 0x00900800ff007988 */ /* 0x0007f00008000804 */
[----:B------:R-:W-:Y:S05]  /*06e0*/  @P0 BRA `(.L_x_11) ;  /* 0x0000000000840947 */ /* 0x000fea0003800000 */
[----:B------:R-:W2:Y:S01]  /*06f0*/  LDC R16, c[0x0][0x3a8] ;  /* 0x0000ea00ff107b82 */ /* 0x000ea20000000800 */
[----:B------:R-:W-:Y:S01]  /*0700*/  VIMNMX.U32 R5, PT, PT, R3, R5, PT ;  /* 0x0000000503057248 */ /* 0x000fe20003fe0000 */
[----:B0-----:R-:W-:Y:S01]  /*0710*/  IMAD.MOV.U32 R6, RZ, RZ, R4 ;  /* 0x000000ffff067224 */ /* 0x001fe200078e0004 */
[----:B------:R-:W0:Y:S05]  /*0720*/  LDCU UR4, c[0x0][0x3a4] ;  /* 0x00007480ff0477ac */ /* 0x000e2a0008000800 */
[----:B-1----:R-:W1:Y:S08]  /*0730*/  LDC.64 R8, c[0x0][0x380] ;  /* 0x0000e000ff087b82 */ /* 0x002e700000000a00 */
[----:B----4-:R-:W4:Y:S02]  /*0740*/  LDC.64 R10, c[0x0][0x388] ;  /* 0x0000e200ff0a7b82 */ /* 0x010f240000000a00 */
.L_x_14:
[----:B------:R-:W-:-:S04]  /*0750*/  IADD3 R18, PT, PT, R5, R6, RZ ;  /* 0x0000000605127210 */ /* 0x000fc80007ffe0ff */
[----:B------:R-:W-:-:S05]  /*0760*/  SHF.R.U32.HI R4, RZ, 0x1, R18 ;  /* 0x00000001ff047819 */ /* 0x000fca0000011612 */
[----:B------:R-:W-:-:S05]  /*0770*/  IMAD.IADD R17, R3, 0x1, -R4 ;  /* 0x0000000103117824 */ /* 0x000fca00078e0a04 */
[----:B------:R-:W-:-:S04]  /*0780*/  ISETP.NE.AND P0, PT, R17, RZ, PT ;  /* 0x000000ff1100720c */ /* 0x000fc80003f05270 */
[----:B0-----:R-:W-:-:S13]  /*0790*/  ISETP.GE.U32.OR P0, PT, R4, UR4, !P0 ;  /* 0x0000000404007c0c */ /* 0x001fda000c706470 */
[----:B------:R-:W-:Y:S05]  /*07a0*/  @P0 BRA `(.L_x_12) ;  /* 0x0000000000200947 */ /* 0x000fea0003800000 */
[----:B------:R-:W-:Y:S02]  /*07b0*/  VIADD R13, R17, 0xffffffff ;  /* 0xffffffff110d7836 */ /* 0x000fe40000000000 */
[----:B-1----:R-:W-:-:S04]  /*07c0*/  IMAD.WIDE.U32 R14, R4, 0x4, R8 ;  /* 0x00000004040e7825 */ /* 0x002fc800078e0008 */
[----:B----4-:R-:W-:Y:S02]  /*07d0*/  IMAD.WIDE.U32 R12, R13, 0x4, R10 ;  /* 0x000000040d0c7825 */ /* 0x010fe400078e000a */
[----:B------:R-:W4:Y:S04]  /*07e0*/  LDG.E R15, desc[UR8][R14.64] ;  /* 0x000000080e0f7981 */ /* 0x000f28000c1e1900 */
[----:B------:R-:W4:Y:S02]  /*07f0*/  LDG.E R12, desc[UR8][R12.64] ;  /* 0x000000080c0c7981 */ /* 0x000f24000c1e1900 */
[----:B----4-:R-:W-:-:S13]  /*0800*/  ISETP.GT.AND P0, PT, R12, R15, PT ;  /* 0x0000000f0c00720c */ /* 0x010fda0003f04270 */
[----:B------:R-:W-:Y:S01]  /*0810*/  @P0 VIADD R6, R4, 0x1 ;  /* 0x0000000104060836 */ /* 0x000fe20000000000 */
[----:B------:R-:W-:Y:S06]  /*0820*/  @P0 BRA `(.L_x_13) ;  /* 0x0000000000280947 */ /* 0x000fec0003800000 */
.L_x_12:
[----:B--2---:R-:W-:-:S04]  /*0830*/  ISETP.GE.U32.AND P0, PT, R17, R16, PT ;  /* 0x000000101100720c */ /* 0x004fc80003f06070 */
[----:B------:R-:W-:-:S13]  /*0840*/  ISETP.LT.U32.OR P0, PT, R18, 0x2, P0 ;  /* 0x000000021200780c */ /* 0x000fda0000701470 */
[----:B------:R-:W-:Y:S05]  /*0850*/  @P0 BRA `(.L_x_11) ;  /* 0x0000000000280947 */ /* 0x000fea0003800000 */
[----:B------:R-:W-:Y:S01]  /*0860*/  IADD3 R5, PT, PT, R4, -0x1, RZ ;  /* 0xffffffff04057810 */ /* 0x000fe20007ffe0ff */
[----:B----4-:R-:W-:-:S04]  /*0870*/  IMAD.WIDE.U32 R14, R17, 0x4, R10 ;  /* 0x00000004110e7825 */ /* 0x010fc800078e000a */
[----:B-1----:R-:W-:Y:S02]  /*0880*/  IMAD.WIDE.U32 R12, R5, 0x4, R8 ;  /* 0x00000004050c7825 */ /* 0x002fe400078e0008 */
[----:B------:R-:W2:Y:S04]  /*0890*/  LDG.E R15, desc[UR8][R14.64] ;  /* 0x000000080e0f7981 */ /* 0x000ea8000c1e1900 */
[----:B------:R-:W2:Y:S02]  /*08a0*/  LDG.E R12, desc[UR8][R12.64] ;  /* 0x000000080c0c7981 */ /* 0x000ea4000c1e1900 */
[----:B--2---:R-:W-:-:S13]  /*08b0*/  ISETP.GT.AND P0, PT, R12, R15, PT ;  /* 0x0000000f0c00720c */ /* 0x004fda0003f04270 */
[----:B------:R-:W-:Y:S05]  /*08c0*/  @!P0 BRA `(.L_x_11) ;  /* 0x00000000000c8947 */ /* 0x000fea0003800000 */
.L_x_13:
[----:B------:R-:W-:-:S13]  /*08d0*/  ISETP.GT.U32.AND P0, PT, R6, R5, PT ;  /* 0x000000050600720c */ /* 0x000fda0003f04070 */
[----:B------:R-:W-:Y:S05]  /*08e0*/  @!P0 BRA `(.L_x_14) ;  /* 0xfffffffc00988947 */ /* 0x000fea000383ffff */
[----:B------:R-:W-:-:S07]  /*08f0*/  IMAD.MOV.U32 R4, RZ, RZ, R6 ;  /* 0x000000ffff047224 */ /* 0x000fce00078e0006 */
.L_x_11:
[----:B------:R-:W5:Y:S01]  /*0900*/  S2UR UR5, SR_CgaCtaId ;  /* 0x00000000000579c3 */ /* 0x000f620000008800 */
[----:B------:R-:W-:Y:S01]  /*0910*/  UMOV UR4, 0x400 ;  /* 0x0000040000047882 */ /* 0x000fe20000000000 */
[----:B--2---:R-:W-:Y:S02]  /*0920*/  IMAD.IADD R2, R2, 0x1, -R0 ;  /* 0x0000000102027824 */ /* 0x004fe400078e0a00 */
[----:B------:R-:W-:Y:S01]  /*0930*/  IMAD.IADD R3, R3, 0x1, -R4 ;  /* 0x0000000103037824 */ /* 0x000fe200078e0a04 */
[----:B-----5:R-:W-:-:S09]  /*0940*/  ULEA UR4, UR5, UR4, 0x18 ;  /* 0x0000000405047291 */ /* 0x020fd2000f8ec0ff */
[----:B------:R2:W-:Y:S04]  /*0950*/  STS.64 [UR4+0x9010], R2 ;  /* 0x00901002ff007988 */ /* 0x0005e80008000a04 */
[----:B------:R2:W-:Y:S02]  /*0960*/  STS [UR4+0x900c], R4 ;  /* 0x00900c04ff007988 */ /* 0x0005e40008000804 */
.L_x_1:
[----:B------:R-:W-:Y:S05]  /*0970*/  BSYNC.RECONVERGENT B0 ;  /* 0x0000000000007941 */ /* 0x000fea0003800200 */
.L_x_0:
[----:B------:R-:W1:Y:S08]  /*0980*/  S2UR UR5, SR_CgaCtaId ;  /* 0x00000000000579c3 */ /* 0x000e700000008800 */
[----:B------:R-:W-:Y:S06]  /*0990*/  BAR.SYNC.DEFER_BLOCKING 0x0 ;  /* 0x0000000000007b1d */ /* 0x000fec0000010000 */
[----:B------:R-:W-:Y:S01]  /*09a0*/  UMOV UR4, 0x400 ;  /* 0x0000040000047882 */ /* 0x000fe20000000000 */
[----:B------:R-:W-:Y:S01]  /*09b0*/  BSSY.RECONVERGENT B0, `(.L_x_15) ;  /* 0x000003f000007945 */ /* 0x000fe20003800200 */
[----:B---3--:R-:W-:Y:S01]  /*09c0*/  MOV R0, UR4 ;  /* 0x0000000400007c02 */ /* 0x008fe20008000f00 */
[----:B-1----:R-:W-:-:S05]  /*09d0*/  IMAD.U32 R9, RZ, RZ, UR5 ;  /* 0x00000005ff097e24 */ /* 0x002fca000f8e00ff */
[----:B0-----:R-:W-:-:S05]  /*09e0*/  LEA R6, R9, R0, 0x18 ;  /* 0x0000000009067211 */ /* 0x001fca00078ec0ff */
[----:B--2---:R-:W0:Y:S04]  /*09f0*/  LDS.64 R2, [R6+0x9008] ;  /* 0x0090080006027984 */ /* 0x004e280000000a00 */
[----:B------:R-:W4:Y:S01]  /*0a00*/  LDS.64 R4, [R6+0x9010] ;  /* 0x0090100006047984 */ /* 0x000f220000000a00 */
[----:B0-----:R-:W-:Y:S02]  /*0a10*/  IMAD.IADD R8, R3, 0x1, -R2 ;  /* 0x0000000103087824 */ /* 0x001fe400078e0a02 */
[----:B----4-:R-:W-:-:S03]  /*0a20*/  IMAD.IADD R10, R5, 0x1, -R4 ;  /* 0x00000001050a7824 */ /* 0x010fc600078e0a04 */
[----:B------:R-:W-:-:S13]  /*0a30*/  ISETP.GE.U32.AND P0, PT, R7, R8, PT ;  /* 0x000000080700720c */ /* 0x000fda0003f06070 */
[----:B------:R-:W-:Y:S05]  /*0a40*/  @P0 BRA `(.L_x_16) ;  /* 0x0000000000d40947 */ /* 0x000fea0003800000 */
[-C--:B------:R-:W-:Y:S01]  /*0a50*/  LOP3.LUT R11, RZ, R7.reuse, RZ, 0x33, !PT ;  /* 0x00000007ff0b7212 */ /* 0x080fe200078e33ff */
[----:B------:R-:W-:Y:S01]  /*0a60*/  BSSY.RECONVERGENT B1, `(.L_x_17) ;  /* 0x0000018000017945 */ /* 0x000fe20003800200 */
[----:B------:R-:W-:Y:S02]  /*0a70*/  MOV R17, R7 ;  /* 0x0000000700117202 */ /* 0x000fe40000000f00 */
[----:B------:R-:W-:-:S04]  /*0a80*/  IADD3 R11, PT, PT, -R2, R3, R11 ;  /* 0x00000003020b7210 */ /* 0x000fc80007ffe10b */
[C---:B------:R-:W-:Y:S02]  /*0a90*/  LOP3.LUT R12, R11.reuse, 0x600, RZ, 0xc0, !PT ;  /* 0x000006000b0c7812 */ /* 0x040fe400078ec0ff */
[----:B------:R-:W-:Y:S02]  /*0aa0*/  ISETP.GE.U32.AND P0, PT, R11, 0x600, PT ;  /* 0x000006000b00780c */ /* 0x000fe40003f06070 */
[----:B------:R-:W-:-:S13]  /*0ab0*/  ISETP.NE.AND P1, PT, R12, 0x600, PT ;  /* 0x000006000c00780c */ /* 0x000fda0003f25270 */
[----:B------:R-:W-:Y:S05]  /*0ac0*/  @!P1 BRA `(.L_x_18) ;  /* 0x0000000000449947 */ /* 0x000fea0003800000 */
[----:B------:R-:W0:Y:S01]  /*0ad0*/  LDC.64 R12, c[0x0][0x380] ;  /* 0x0000e000ff0c7b82 */ /* 0x000e220000000a00 */
[----:B------:R-:W-:Y:S01]  /*0ae0*/  LEA.HI R11, R11, 0x1, RZ, 0x17 ;  /* 0x000000010b0b7811 */ /* 0x000fe200078fb8ff */
[C---:B------:R-:W-:Y:S02]  /*0af0*/  IMAD R16, R7.reuse, 0x4, R6 ;  /* 0x0000000407107824 */ /* 0x040fe400078e0206 */
[----:B------:R-:W-:Y:S02]  /*0b00*/  IMAD.IADD R19, R7, 0x1, R2 ;  /* 0x0000000107137824 */ /* 0x000fe400078e0202 */
[C---:B------:R-:W-:Y:S01]  /*0b10*/  IMAD.SHL.U32 R14, R11.reuse, 0x200, RZ ;  /* 0x000002000b0e7824 */ /* 0x040fe200078e00ff */
[----:B------:R-:W-:-:S04]  /*0b20*/  LOP3.LUT R11, R11, 0x3, RZ, 0xc0, !PT ;  /* 0x000000030b0b7812 */ /* 0x000fc800078ec0ff */
[----:B------:R-:W-:Y:S02]  /*0b30*/  LOP3.LUT R14, R14, 0x600, RZ, 0xc0, !PT ;  /* 0x000006000e0e7812 */ /* 0x000fe400078ec0ff */
[----:B------:R-:W-:-:S03]  /*0b40*/  IADD3 R11, PT, PT, -R11, RZ, RZ ;  /* 0x000000ff0b0b7210 */ /* 0x000fc60007ffe1ff */
[----:B------:R-:W-:-:S07]  /*0b50*/  IMAD.IADD R17, R7, 0x1, R14 ;  /* 0x0000000107117824 */ /* 0x000fce00078e020e */
.L_x_19:
[----:B0-----:R-:W-:-:S06]  /*0b60*/  IMAD.WIDE.U32 R14, R19, 0x4, R12 ;  /* 0x00000004130e7825 */ /* 0x001fcc00078e000c */
[----:B------:R-:W2:Y:S01]  /*0b70*/  LDG.E R15, desc[UR8][R14.64] ;  /* 0x000000080e0f7981 */ /* 0x000ea2000c1e1900 */
[----:B------:R-:W-:Y:S02]  /*0b80*/  VIADD R11, R11, 0x1 ;  /* 0x000000010b0b7836 */ /* 0x000fe40000000000 */
[----:B------:R-:W-:-:S03]  /*0b90*/  VIADD R19, R19, 0x200 ;  /* 0x0000020013137836 */ /* 0x000fc60000000000 */
[----:B------:R-:W-:Y:S01]  /*0ba0*/  ISETP.NE.AND P1, PT, R11, RZ, PT ;  /* 0x000000ff0b00720c */ /* 0x000fe20003f25270 */
[----:B--2---:R0:W-:Y:S02]  /*0bb0*/  STS [R16], R15 ;  /* 0x0000000f10007388 */ /* 0x0041e40000000800 */
[----:B0-----:R-:W-:-:S10]  /*0bc0*/  IADD3 R16, PT, PT, R16, 0x800, RZ ;  /* 0x0000080010107810 */ /* 0x001fd40007ffe0ff */
[----:B------:R-:W-:Y:S05]  /*0bd0*/  @P1 BRA `(.L_x_19) ;  /* 0xfffffffc00e01947 */ /* 0x000fea000383ffff */
.L_x_18:
[----:B------:R-:W-:Y:S05]  /*0be0*/  BSYNC.RECONVERGENT B1 ;  /* 0x0000000000017941 */ /* 0x000fea0003800200 */
.L_x_17:
[----:B------:R-:W-:Y:S05]  /*0bf0*/  @!P0 BRA `(.L_x_16) ;  /* 0x0000000000688947 */ /* 0x000fea0003800000 */
[----:B------:R-:W0:Y:S01]  /*0c00*/  LDC.64 R12, c[0x0][0x380] ;  /* 0x0000e000ff0c7b82 */ /* 0x000e220000000a00 */
[C---:B------:R-:W-:Y:S02]  /*0c10*/  IMAD R22, R17.reuse, 0x4, R6 ;  /* 0x0000000411167824 */ /* 0x040fe400078e0206 */
[C---:B------:R-:W-:Y:S02]  /*0c20*/  VIADD R11, R17.reuse, 0x400 ;  /* 0x00000400110b7836 */ /* 0x040fe40000000000 */
[----:B------:R-:W-:Y:S01]  /*0c30*/  IMAD.IADD R23, R17, 0x1, R2 ;  /* 0x0000000111177824 */ /* 0x000fe200078e0202 */
[----:B------:R-:W-:-:S07]  /*0c40*/  IADD3 R22, PT, PT, R22, 0x1000, RZ ;  /* 0x0000100016167810 */ /* 0x000fce0007ffe0ff */
.L_x_20:
[C---:B------:R-:W-:Y:S02]  /*0c50*/  VIADD R17, R23.reuse, 0x200 ;  /* 0x0000020017117836 */ /* 0x040fe40000000000 */
[C---:B------:R-:W-:Y:S02]  /*0c60*/  VIADD R19, R23.reuse, 0x400 ;  /* 0x0000040017137836 */ /* 0x040fe40000000000 */
[C---:B------:R-:W-:Y:S02]  /*0c70*/  VIADD R21, R23.reuse, 0x600 ;  /* 0x0000060017157836 */ /* 0x040fe40000000000 */
[----:B0-----:R-:W-:-:S04]  /*0c80*/  IMAD.WIDE.U32 R14, R23, 0x4, R12 ;  /* 0x00000004170e7825 */ /* 0x001fc800078e000c */
[--C-:B------:R-:W-:Y:S02]  /*0c90*/  IMAD.WIDE.U32 R16, R17, 0x4, R12.reuse ;  /* 0x0000000411107825 */ /* 0x100fe400078e000c */
[----:B------:R-:W2:Y:S02]  /*0ca0*/  LDG.E R15, desc[UR8][R14.64] ;  /* 0x000000080e0f7981 */ /* 0x000ea4000c1e1900 */
[--C-:B------:R-:W-:Y:S02]  /*0cb0*/  IMAD.WIDE.U32 R18, R19, 0x4, R12.reuse ;  /* 0x0000000413127825 */ /* 0x100fe400078e000c */
[----:B------:R-:W3:Y:S02]  /*0cc0*/  LDG.E R17, desc[UR8][R16.64] ;  /* 0x0000000810117981 */ /* 0x000ee4000c1e1900 */
[----:B------:R-:W-:Y:S02]  /*0cd0*/  IMAD.WIDE.U32 R20, R21, 0x4, R12 ;  /* 0x0000000415147825 */ /* 0x000fe400078e000c */
[----:B------:R-:W4:Y:S04]  /*0ce0*/  LDG.E R19, desc[UR8][R18.64] ;  /* 0x0000000812137981 */ /* 0x000f28000c1e1900 */
[----:B------:R-:W5:Y:S01]  /*0cf0*/  LDG.E R21, desc[UR8][R20.64] ;  /* 0x0000000814157981 */ /* 0x000f62000c1e1900 */
[----:B------:R-:W-:-:S04]  /*0d00*/  IADD3 R25, PT, PT, R11, 0x400, RZ ;  /* 0x000004000b197810 */ /* 0x000fc80007ffe0ff */
[----:B------:R-:W-:Y:S01]  /*0d10*/  ISETP.GE.U32.AND P0, PT, R25, R8, PT ;  /* 0x000000081900720c */ /* 0x000fe20003f06070 */
[----:B------:R-:W-:Y:S02]  /*0d20*/  VIADD R11, R11, 0x800 ;  /* 0x000008000b0b7836 */ /* 0x000fe40000000000 */
[----:B------:R-:W-:Y:S01]  /*0d30*/  VIADD R23, R23, 0x800 ;  /* 0x0000080017177836 */ /* 0x000fe20000000000 */
[----:B--2---:R-:W-:Y:S04]  /*0d40*/  STS [R22+-0x1000], R15 ;  /* 0xfff0000f16007388 */ /* 0x004fe80000000800 */
[----:B---3--:R-:W-:Y:S04]  /*0d50*/  STS [R22+-0x800], R17 ;  /* 0xfff8001116007388 */ /* 0x008fe80000000800 */
[----:B----4-:R-:W-:Y:S04]  /*0d60*/  STS [R22], R19 ;  /* 0x0000001316007388 */ /* 0x010fe80000000800 */
[----:B-----5:R0:W-:Y:S02]  /*0d70*/  STS [R22+0x800], R21 ;  /* 0x0008001516007388 */ /* 0x0201e40000000800 */
[----:B0-----:R-:W-:Y:S01]  /*0d80*/  VIADD R22, R22, 0x2000 ;  /* 0x0000200016167836 */ /* 0x001fe20000000000 */
[----:B------:R-:W-:Y:S06]  /*0d90*/  @!P0 BRA `(.L_x_20) ;  /* 0xfffffffc00ac8947 */ /* 0x000fec000383ffff */
.L_x_16:
[----:B------:R-:W-:Y:S05]  /*0da0*/  BSYNC.RECONVERGENT B0 ;  /* 0x0000000000007941 */ /* 0x000fea0003800200 */
.L_x_15:
[----:B------:R-:W-:Y:S01]  /*0db0*/  ISETP.GE.U32.AND P0, PT, R7, R10, PT ;  /* 0x0000000a0700720c */ /* 0x000fe20003f06070 */
[----:B------:R-:W-:-:S12]  /*0dc0*/  BSSY.RECONVERGENT B0, `(.L_x_21) ;  /* 0x000003b000007945 */ /* 0x000fd80003800200 */
        /* <DEDUP_REMOVED lines=11> */
[----:B------:R-:W-:Y:S02]  /*0e80*/  VIADD R14, R0, 0x3000 ;  /* 0x00003000000e7836 */ /* 0x000fe40000000000 */
[----:B------:R-:W-:Y:S02]  /*0e90*/  IMAD.IADD R19, R7, 0x1, R4 ;  /* 0x0000000107137824 */ /* 0x000fe400078e0204 */
[C---:B------:R-:W-:Y:S01]  /*0ea0*/  IMAD.SHL.U32 R15, R11.reuse, 0x200, RZ ;  /* 0x000002000b0f7824 */ /* 0x040fe200078e00ff */
[----:B------:R-:W-:Y:S02]  /*0eb0*/  LOP3.LUT R11, R11, 0x3, RZ, 0xc0, !PT ;  /* 0x000000030b0b7812 */ /* 0x000fe400078ec0ff */
[----:B------:R-:W-:Y:S02]  /*0ec0*/  LEA R14, R9, R14, 0x18 ;  /* 0x0000000e090e7211 */ /* 0x000fe400078ec0ff */
[----:B------:R-:W-:-:S02]  /*0ed0*/  LOP3.LUT R16, R15, 0x600, RZ, 0xc0, !PT ;  /* 0x000006000f107812 */ /* 0x000fc400078ec0ff */
[----:B------:R-:W-:Y:S01]  /*0ee0*/  IADD3 R18, PT, PT, -R11, RZ, RZ ;  /* 0x000000ff0b127210 */ /* 0x000fe20007ffe1ff */
[C---:B------:R-:W-:Y:S02]  /*0ef0*/  IMAD R11, R7.reuse, 0x4, R14 ;  /* 0x00000004070b7824 */ /* 0x040fe400078e020e */
[----:B------:R-:W-:-:S07]  /*0f00*/  IMAD.IADD R17, R7, 0x1, R16 ;  /* 0x0000000107117824 */ /* 0x000fce00078e0210 */
.L_x_25:
[----:B0-----:R-:W-:-:S06]  /*0f10*/  IMAD.WIDE.U32 R14, R19, 0x4, R12 ;  /* 0x00000004130e7825 */ /* 0x001fcc00078e000c */
[----:B------:R-:W2:Y:S01]  /*0f20*/  LDG.E R14, desc[UR8][R14.64] ;  /* 0x000000080e0e7981 */ /* 0x000ea2000c1e1900 */
[----:B------:R-:W-:Y:S01]  /*0f30*/  VIADD R18, R18, 0x1 ;  /* 0x0000000112127836 */ /* 0x000fe20000000000 */
[----:B------:R-:W-:-:S04]  /*0f40*/  IADD3 R19, PT, PT, R19, 0x200, RZ ;  /* 0x0000020013137810 */ /* 0x000fc80007ffe0ff */
[----:B------:R-:W-:Y:S01]  /*0f50*/  ISETP.NE.AND P1, PT, R18, RZ, PT ;  /* 0x000000ff1200720c */ /* 0x000fe20003f25270 */
[----:B--2---:R0:W-:Y:S02]  /*0f60*/  STS [R11], R14 ;  /* 0x0000000e0b007388 */ /* 0x0041e40000000800 */
[----:B0-----:R-:W-:-:S10]  /*0f70*/  VIADD R11, R11, 0x800 ;  /* 0x000008000b0b7836 */ /* 0x001fd40000000000 */
[----:B------:R-:W-:Y:S05]  /*0f80*/  @P1 BRA `(.L_x_25) ;  /* 0xfffffffc00e01947 */ /* 0x000fea000383ffff */
.L_x_24:
[----:B------:R-:W-:Y:S05]  /*0f90*/  BSYNC.RECONVERGENT B1 ;  /* 0x0000000000017941 */ /* 0x000fea0003800200 */
.L_x_23:
[----:B------:R-:W-:Y:S05]  /*0fa0*/  @!P0 BRA `(.L_x_22) ;  /* 0x0000000000708947 */ /* 0x000fea0003800000 */
[----:B------:R-:W0:Y:S01]  /*0fb0*/  LDC.64 R12, c[0x0][0x388] ;  /* 0x0000e200ff0c7b82 */ /* 0x000e220000000a00 */
[----:B------:R-:W-:Y:S01]  /*0fc0*/  VIADD R14, R0, 0x3000 ;  /* 0x00003000000e7836 */ /* 0x000fe20000000000 */
[C---:B------:R-:W-:Y:S01]  /*0fd0*/  IADD3 R11, PT, PT, R17.reuse, 0x400, RZ ;  /* 0x00000400110b7810 */ /* 0x040fe20007ffe0ff */
[----:B------:R-:W-:-:S03]  /*0fe0*/  IMAD.IADD R23, R17, 0x1, R4 ;  /* 0x0000000111177824 */ /* 0x000fc600078e0204 */
[----:B------:R-:W-:-:S05]  /*0ff0*/  LEA R14, R9, R14, 0x18 ;  /* 0x0000000e090e7211 */ /* 0x000fca00078ec0ff */
[----:B------:R-:W-:-:S04]  /*1000*/  IMAD R22, R17, 0x4, R14 ;  /* 0x0000000411167824 */ /* 0x000fc800078e020e */
[----:B------:R-:W-:-:S07]  /*1010*/  VIADD R22, R22, 0x1000 ;  /* 0x0000100016167836 */ /* 0x000fce0000000000 */
.L_x_26:
[C---:B------:R-:W-:Y:S01]  /*1020*/  IADD3 R19, PT, PT, R23.reuse, 0x400, RZ ;  /* 0x0000040017137810 */ /* 0x040fe20007ffe0ff */
        /* <DEDUP_REMOVED lines=10> */
[----:B------:R-:W-:-:S05]  /*10d0*/  VIADD R25, R11, 0x400 ;  /* 0x000004000b197836 */ /* 0x000fca0000000000 */
[----:B------:R-:W-:Y:S01]  /*10e0*/  ISETP.GE.U32.AND P0, PT, R25, R10, PT ;  /* 0x0000000a1900720c */ /* 0x000fe20003f06070 */
[----:B------:R-:W-:Y:S01]  /*10f0*/  VIADD R11, R11, 0x800 ;  /* 0x000008000b0b7836 */ /* 0x000fe20000000000 */
[----:B------:R-:W-:Y:S01]  /*1100*/  IADD3 R23, PT, PT, R23, 0x800, RZ ;  /* 0x0000080017177810 */ /* 0x000fe20007ffe0ff */
[----:B--2---:R-:W-:Y:S04]  /*1110*/  STS [R22+-0x1000], R15 ;  /* 0xfff0000f16007388 */ /* 0x004fe80000000800 */
[----:B---3--:R-:W-:Y:S04]  /*1120*/  STS [R22+-0x800], R17 ;  /* 0xfff8001116007388 */ /* 0x008fe80000000800 */
[----:B----4-:R-:W-:Y:S04]  /*1130*/  STS [R22], R19 ;  /* 0x0000001316007388 */ /* 0x010fe80000000800 */
[----:B-----5:R0:W-:Y:S02]  /*1140*/  STS [R22+0x800], R21 ;  /* 0x0008001516007388 */ /* 0x0201e40000000800 */
[----:B0-----:R-:W-:Y:S01]  /*1150*/  VIADD R22, R22, 0x2000 ;  /* 0x0000200016167836 */ /* 0x001fe20000000000 */
[----:B------:R-:W-:Y:S06]  /*1160*/  @!P0 BRA `(.L_x_26) ;  /* 0xfffffffc00ac8947 */ /* 0x000fec000383ffff */
.L_x_22:
[----:B------:R-:W-:Y:S05]  /*1170*/  BSYNC.RECONVERGENT B0 ;  /* 0x0000000000007941 */ /* 0x000fea0003800200 */
.L_x_21:
[----:B------:R-:W-:Y:S01]  /*1180*/  IMAD R11, R7, 0x6, RZ ;  /* 0x00000006070b7824 */ /* 0x000fe200078e02ff */
[----:B------:R-:W-:Y:S01]  /*1190*/  BAR.SYNC.DEFER_BLOCKING 0x0 ;  /* 0x0000000000007b1d */ /* 0x000fe20000010000 */
[----:B------:R-:W-:-:S05]  /*11a0*/  IMAD.IADD R12, R8, 0x1, R10 ;  /* 0x00000001080c7824 */ /* 0x000fca00078e020a */
[----:B------:R-:W-:Y:S01]  /*11b0*/  ISETP.GE.U32.AND P0, PT, R11, R12, PT ;  /* 0x0000000c0b00720c */ /* 0x000fe20003f06070 */
[----:B------:R-:W-:-:S12]  /*11c0*/  BSSY.RECONVERGENT B0, `(.L_x_27) ;  /* 0x0000060000007945 */ /* 0x000fd80003800200 */
[----:B------:R-:W-:Y:S05]  /*11d0*/  @P0 BRA `(.L_x_28) ;  /* 0x0000000400780947 */ /* 0x000fea0003800000 */
[----:B------:R-:W-:Y:S01]  /*11e0*/  VIMNMX.U32 R13, PT, PT, R10, R11, !PT ;  /* 0x0000000b0a0d7248 */ /* 0x000fe20007fe0000 */
[----:B------:R-:W-:Y:S04]  /*11f0*/  BSSY.RECONVERGENT B1, `(.L_x_29) ;  /* 0x0000024000017945 */ /* 0x000fe80003800200 */
[----:B------:R-:W-:-:S05]  /*1200*/  IMAD.IADD R13, R13, 0x1, -R10 ;  /* 0x000000010d0d7824 */ /* 0x000fca00078e0a0a */
[----:B------:R-:W-:-:S13]  /*1210*/  ISETP.GE.U32.AND P0, PT, R8, R13, PT ;  /* 0x0000000d0800720c */ /* 0x000fda0003f06070 */
[----:B------:R-:W-:Y:S05]  /*1220*/  @!P0 BRA `(.L_x_30) ;  /* 0x0000000000808947 */ /* 0x000fea0003800000 */
[----:B------:R-:W-:Y:S01]  /*1230*/  IADD3 R14, PT, PT, R0, 0x3000, RZ ;  /* 0x00003000000e7810 */ /* 0x000fe20007ffe0ff */
[----:B------:R-:W-:Y:S01]  /*1240*/  IMAD.MOV.U32 R15, RZ, RZ, R13 ;  /* 0x000000ffff0f7224 */ /* 0x000fe200078e000d */
[----:B------:R-:W-:Y:S02]  /*1250*/  VIMNMX.U32 R0, PT, PT, R8, R11, PT ;  /* 0x0000000b08007248 */ /* 0x000fe40003fe0000 */
[----:B------:R-:W-:-:S07]  /*1260*/  LEA R20, R9, R14, 0x18 ;  /* 0x0000000e09147211 */ /* 0x000fce00078ec0ff */
.L_x_34:
[----:B------:R-:W-:Y:S01]  /*1270*/  IMAD.IADD R19, R0, 0x1, R15 ;  /* 0x0000000100137824 */ /* 0x000fe200078e020f */
[----:B------:R-:W-:Y:S04]  /*1280*/  BSSY.RELIABLE B2, `(.L_x_31) ;  /* 0x0000017000027945 */ /* 0x000fe80003800100 */
[----:B------:R-:W-:-:S04]  /*1290*/  SHF.R.U32.HI R13, RZ, 0x1, R19 ;  /* 0x00000001ff0d7819 */ /* 0x000fc80000011613 */
[----:B------:R-:W-:Y:S01]  /*12a0*/  LEA R18, R13, R6, 0x2 ;  /* 0x000000060d127211 */ /* 0x000fe200078e10ff */
[----:B------:R-:W-:-:S04]  /*12b0*/  IMAD.IADD R17, R11, 0x1, -R13 ;  /* 0x000000010b117824 */ /* 0x000fc800078e0a0d */
[C---:B------:R-:W-:Y:S01]  /*12c0*/  IMAD R16, R17.reuse, 0x4, R20 ;  /* 0x0000000411107824 */ /* 0x040fe200078e0214 */
[----:B------:R-:W-:-:S04]  /*12d0*/  ISETP.NE.AND P0, PT, R17, RZ, PT ;  /* 0x000000ff1100720c */ /* 0x000fc80003f05270 */
[----:B------:R-:W-:-:S13]  /*12e0*/  ISETP.GE.U32.OR P0, PT, R13, R8, !P0 ;  /* 0x000000080d00720c */ /* 0x000fda0004706470 */
[----:B------:R-:W-:Y:S05]  /*12f0*/  @P0 BRA `(.L_x_32) ;  /* 0x0000000000140947 */ /* 0x000fea0003800000 */
[----:B------:R-:W-:Y:S04]  /*1300*/  LDS R9, [R16+-0x4] ;  /* 0xfffffc0010097984 */ /* 0x000fe80000000800 */
[----:B------:R-:W0:Y:S02]  /*1310*/  LDS R14, [R18] ;  /* 0x00000000120e7984 */ /* 0x000e240000000800 */
[----:B0-----:R-:W-:-:S13]  /*1320*/  ISETP.GT.AND P0, PT, R9, R14, PT ;  /* 0x0000000e0900720c */ /* 0x001fda0003f04270 */
[----:B------:R-:W-:Y:S01]  /*1330*/  @P0 VIADD R15, R13, 0x1 ;  /* 0x000000010d0f0836 */ /* 0x000fe20000000000 */
[----:B------:R-:W-:Y:S06]  /*1340*/  @P0 BRA `(.L_x_33) ;  /* 0x0000000000280947 */ /* 0x000fec0003800000 */
.L_x_32:
[----:B------:R-:W-:-:S04]  /*1350*/  ISETP.GE.U32.AND P0, PT, R17, R10, PT ;  /* 0x0000000a1100720c */ /* 0x000fc80003f06070 */
[----:B------:R-:W-:-:S13]  /*1360*/  ISETP.LT.U32.OR P0, PT, R19, 0x2, P0 ;  /* 0x000000021300780c */ /* 0x000fda0000701470 */
[----:B------:R-:W-:Y:S05]  /*1370*/  @P0 BREAK.RELIABLE B2 ;  /* 0x0000000000020942 */ /* 0x000fea0003800100 */
[----:B------:R-:W-:Y:S05]  /*1380*/  @P0 BRA `(.L_x_30) ;  /* 0x0000000000280947 */ /* 0x000fea0003800000 */
[----:B------:R-:W-:Y:S04]  /*1390*/  LDS R0, [R18+-0x4] ;  /* 0xfffffc0012007984 */ /* 0x000fe80000000800 */
[----:B------:R-:W0:Y:S02]  /*13a0*/  LDS R9, [R16] ;  /* 0x0000000010097984 */ /* 0x000e240000000800 */
[----:B0-----:R-:W-:-:S13]  /*13b0*/  ISETP.GT.AND P0, PT, R0, R9, PT ;  /* 0x000000090000720c */ /* 0x001fda0003f04270 */
[----:B------:R-:W-:Y:S05]  /*13c0*/  @!P0 BREAK.RELIABLE B2 ;  /* 0x0000000000028942 */ /* 0x000fea0003800100 */
[----:B------:R-:W-:Y:S05]  /*13d0*/  @!P0 BRA `(.L_x_30) ;  /* 0x0000000000148947 */ /* 0x000fea0003800000 */
[----:B------:R-:W-:-:S07]  /*13e0*/  VIADD R0, R13, 0xffffffff ;  /* 0xffffffff0d007836 */ /* 0x000fce0000000000 */
.L_x_33:
[----:B------:R-:W-:Y:S05]  /*13f0*/  BSYNC.RELIABLE B2 ;  /* 0x0000000000027941 */ /* 0x000fea0003800100 */
.L_x_31:
[----:B------:R-:W-:-:S13]  /*1400*/  ISETP.GT.U32.AND P0, PT, R15, R0, PT ;  /* 0x000000000f00720c */ /* 0x000fda0003f04070 */
[----:B------:R-:W-:Y:S05]  /*1410*/  @!P0 BRA `(.L_x_34) ;  /* 0xfffffffc00948947 */ /* 0x000fea000383ffff */
[----:B------:R-:W-:-:S07]  /*1420*/  MOV R13, R15 ;  /* 0x0000000f000d7202 */ /* 0x000fce0000000f00 */
.L_x_30:
[----:B------:R-:W-:Y:S05]  /*1430*/  BSYNC.RECONVERGENT B1 ;  /* 0x0000000000017941 */ /* 0x000fea0003800200 */
.L_x_29:
[----:B------:R-:W0:Y:S01]  /*1440*/  S2R R17, SR_CgaCtaId ;  /* 0x0000000000117919 */ /* 0x000e220000008800 */
[----:B------:R-:W-:Y:S01]  /*1450*/  MOV R0, 0x400 ;  /* 0x0000040000007802 */ /* 0x000fe20000000f00 */
[----:B------:R-:W-:-:S03]  /*1460*/  IMAD.MOV.U32 R10, RZ, RZ, 0x1 ;  /* 0x00000001ff0a7424 */ /* 0x000fc600078e00ff */
[----:B0-----:R-:W-:Y:S01]  /*1470*/  LEA R16, R17, R0, 0x18 ;  /* 0x0000000011107211 */ /* 0x001fe200078ec0ff */
[----:B------:R-:W-:-:S04]  /*1480*/  VIADD R0, R0, 0x6000 ;  /* 0x0000600000007836 */ /* 0x000fc80000000000 */
[----:B------:R-:W0:Y:S01]  /*1490*/  LDS.64 R8, [R16+0x9010] ;  /* 0x0090100010087984 */ /* 0x000e220000000a00 */
[----:B------:R-:W-:-:S03]  /*14a0*/  LEA R0, R17, R0, 0x18 ;  /* 0x0000000011007211 */ /* 0x000fc600078ec0ff */
[----:B------:R-:W1:Y:S01]  /*14b0*/  LDS.64 R14, [R16+0x9008] ;  /* 0x00900800100e7984 */ /* 0x000e620000000a00 */
[----:B0-----:R-:W-:Y:S02]  /*14c0*/  IMAD.IADD R6, R9, 0x1, -R8 ;  /* 0x0000000109067824 */ /* 0x001fe400078e0a08 */
[----:B-1----:R-:W-:Y:S01]  /*14d0*/  IMAD.IADD R8, R15, 0x1, -R14 ;  /* 0x000000010f087824 */ /* 0x002fe200078e0a0e */
[----:B------:R-:W-:Y:S01]  /*14e0*/  IADD3 R15, PT, PT, R11, -R13, RZ ;  /* 0x8000000d0b0f7210 */ /* 0x000fe20007ffe0ff */
[----:B------:R-:W-:-:S07]  /*14f0*/  IMAD R14, R7, 0x18, R0 ;  /* 0x00000018070e7824 */ /* 0x000fce00078e0200 */
.L_x_37:
[----:B------:R-:W-:Y:S01]  /*1500*/  ISETP.GE.U32.AND P0, PT, R15, R6, PT ;  /* 0x000000060f00720c */ /* 0x000fe20003f06070 */
[----:B------:R-:W-:-:S12]  /*1510*/  BSSY.RECONVERGENT B1, `(.L_x_35) ;  /* 0x0000022000017945 */ /* 0x000fd80003800200 */
[----:B------:R-:W0:Y:S01]  /*1520*/  @P0 S2R R9, SR_CgaCtaId ;  /* 0x0000000000090919 */ /* 0x000e220000008800 */
[----:B------:R-:W-:Y:S01]  /*1530*/  @P0 MOV R0, 0x400 ;  /* 0x0000040000000802 */ /* 0x000fe20000000f00 */
[----:B------:R-:W-:-:S03]  /*1540*/  @P0 VIADD R18, R13, 0x1 ;  /* 0x000000010d120836 */ /* 0x000fc60000000000 */
[----:B0-----:R-:W-:-:S05]  /*1550*/  @P0 LEA R16, R9, R0, 0x18 ;  /* 0x0000000009100211 */ /* 0x001fca00078ec0ff */
[----:B------:R-:W-:Y:S01]  /*1560*/  @P0 IMAD R16, R13, 0x4, R16 ;  /* 0x000000040d100824 */ /* 0x000fe200078e0210 */
[----:B------:R-:W-:-:S04]  /*1570*/  @P0 MOV R13, R18 ;  /* 0x00000012000d0202 */ /* 0x000fc80000000f00 */
[----:B------:R0:W1:Y:S01]  /*1580*/  @P0 LDS R17, [R16] ;  /* 0x0000000010110984 */ /* 0x0000620000000800 */
[----:B------:R-:W-:Y:S05]  /*1590*/  @P0 BRA `(.L_x_36) ;  /* 0x0000000000640947 */ /* 0x000fea0003800000 */
[----:B------:R-:W-:-:S13]  /*15a0*/  ISETP.GE.U32.AND P0, PT, R13, R8, PT ;  /* 0x000000080d00720c */ /* 0x000fda0003f06070 */
[----:B------:R-:W2:Y:S01]  /*15b0*/  @P0 S2R R9, SR_CgaCtaId ;  /* 0x0000000000090919 */ /* 0x000ea20000008800 */
[----:B------:R-:W-:-:S05]  /*15c0*/  @P0 MOV R0, 0x400 ;  /* 0x0000040000000802 */ /* 0x000fca0000000f00 */
[----:B0-----:R-:W-:-:S05]  /*15d0*/  @P0 VIADD R16, R0, 0x3000 ;  /* 0x0000300000100836 */ /* 0x001fca0000000000 */
[----:B--2---:R-:W-:-:S05]  /*15e0*/  @P0 LEA R16, R9, R16, 0x18 ;  /* 0x0000001009100211 */ /* 0x004fca00078ec0ff */
[C---:B-1----:R-:W-:Y:S02]  /*15f0*/  @P0 IMAD R17, R15.reuse, 0x4, R16 ;  /* 0x000000040f110824 */ /* 0x042fe400078e0210 */
[----:B------:R-:W-:-:S04]  /*1600*/  @P0 VIADD R16, R15, 0x1 ;  /* 0x000000010f100836 */ /* 0x000fc80000000000 */
[----:B------:R-:W2:Y:S01]  /*1610*/  @P0 LDS R17, [R17] ;  /* 0x0000000011110984 */ /* 0x000ea20000000800 */
[----:B------:R-:W-:Y:S01]  /*1620*/  @P0 MOV R15, R16 ;  /* 0x00000010000f0202 */ /* 0x000fe20000000f00 */
[----:B------:R-:W-:Y:S06]  /*1630*/  @P0 BRA `(.L_x_36) ;  /* 0x00000000003c0947 */ /* 0x000fec0003800000 */
[----:B------:R-:W0:Y:S01]  /*1640*/  S2UR UR5, SR_CgaCtaId ;  /* 0x00000000000579c3 */ /* 0x000e220000008800 */
[----:B------:R-:W-:Y:S02]  /*1650*/  UMOV UR4, 0x400 ;  /* 0x0000040000047882 */ /* 0x000fe40000000000 */
[----:B------:R-:W-:-:S04]  /*1660*/  IMAD.U32 R0, RZ, RZ, UR4 ;  /* 0x00000004ff007e24 */ /* 0x000fc8000f8e00ff */
[----:B------:R-:W-:Y:S02]  /*1670*/  VIADD R18, R0, 0x3000 ;  /* 0x0000300000127836 */ /* 0x000fe40000000000 */
[----:B0-----:R-:W-:-:S05]  /*1680*/  IMAD.U32 R9, RZ, RZ, UR5 ;  /* 0x00000005ff097e24 */ /* 0x001fca000f8e00ff */
[C---:B------:R-:W-:Y:S02]  /*1690*/  LEA R18, R9.reuse, R18, 0x18 ;  /* 0x0000001209127211 */ /* 0x040fe400078ec0ff */
[----:B------:R-:W-:-:S03]  /*16a0*/  LEA R16, R9, R0, 0x18 ;  /* 0x0000000009107211 */ /* 0x000fc600078ec0ff */
[----:B------:R-:W-:Y:S01]  /*16b0*/  IMAD R18, R15, 0x4, R18 ;  /* 0x000000040f127824 */ /* 0x000fe200078e0212 */
[----:B------:R-:W-:-:S05]  /*16c0*/  LEA R16, R13, R16, 0x2 ;  /* 0x000000100d107211 */ /* 0x000fca00078e10ff */
[----:B--2---:R-:W-:Y:S04]  /*16d0*/  LDS R17, [R16] ;  /* 0x0000000010117984 */ /* 0x004fe80000000800 */
[----:B------:R-:W0:Y:S02]  /*16e0*/  LDS R18, [R18] ;  /* 0x0000000012127984 */ /* 0x000e240000000800 */
[----:B0-----:R-:W-:-:S13]  /*16f0*/  ISETP.GT.AND P0, PT, R17, R18, PT ;  /* 0x000000121100720c */ /* 0x001fda0003f04270 */
[----:B------:R-:W-:Y:S01]  /*1700*/  @P0 IMAD.MOV.U32 R17, RZ, RZ, R18 ;  /* 0x000000ffff110224 */ /* 0x000fe200078e0012 */
[----:B------:R-:W-:Y:S01]  /*1710*/  @P0 IADD3 R15, PT, PT, R15, 0x1, RZ ;  /* 0x000000010f0f0810 */ /* 0x000fe20007ffe0ff */
[----:B------:R-:W-:-:S07]  /*1720*/  @!P0 VIADD R13, R13, 0x1 ;  /* 0x000000010d0d8836 */ /* 0x000fce0000000000 */
.L_x_36:
[----:B------:R-:W-:Y:S05]  /*1730*/  BSYNC.RECONVERGENT B1 ;  /* 0x0000000000017941 */ /* 0x000fea0003800200 */
.L_x_35:
[C---:B0-----:R-:W-:Y:S01]  /*1740*/  VIADD R16, R10.reuse, 0xffffffff ;  /* 0xffffffff0a107836 */ /* 0x041fe20000000000 */
[----:B-12---:R0:W-:Y:S01]  /*1750*/  STS [R14], R17 ;  /* 0x000000110e007388 */ /* 0x0061e20000000800 */
[----:B------:R-:W-:Y:S02]  /*1760*/  VIADD R11, R11, 0x1 ;  /* 0x000000010b0b7836 */ /* 0x000fe40000000000 */
[----:B------:R-:W-:Y:S01]  /*1770*/  VIADD R10, R10, 0x1 ;  /* 0x000000010a0a7836 */ /* 0x000fe20000000000 */
[----:B------:R-:W-:Y:S02]  /*1780*/  ISETP.GE.U32.AND P0, PT, R16, 0x5, PT ;  /* 0x000000051000780c */ /* 0x000fe40003f06070 */
[----:B------:R-:W-:Y:S02]  /*1790*/  ISETP.LT.U32.AND P1, PT, R11, R12, PT ;  /* 0x0000000c0b00720c */ /* 0x000fe40003f21070 */
[----:B0-----:R-:W-:-:S11]  /*17a0*/  IADD3 R14, PT, PT, R14, 0x4, RZ ;  /* 0x000000040e0e7810 */ /* 0x001fd60007ffe0ff */
[----:B------:R-:W-:Y:S05]  /*17b0*/  @!P0 BRA P1, `(.L_x_37) ;  /* 0xfffffffc00508947 */ /* 0x000fea000083ffff */
.L_x_28:
[----:B------:R-:W-:Y:S05]  /*17c0*/  BSYNC.RECONVERGENT B0 ;  /* 0x0000000000007941 */ /* 0x000fea0003800200 */
.L_x_27:
[----:B------:R-:W-:Y:S05]  /*17d0*/  WARPSYNC.ALL ;  /* 0x0000000000007948 */ /* 0x000fea0003800000 */
[----:B------:R-:W-:Y:S01]  /*17e0*/  BAR.SYNC.DEFER_BLOCKING 0x0 ;  /* 0x0000000000007b1d */ /* 0x000fe20000010000 */
[----:B------:R-:W-:-:S13]  /*17f0*/  ISETP.GE.U32.AND P0, PT, R7, R12, PT ;  /* 0x0000000c0700720c */ /* 0x000fda0003f06070 */
[----:B------:R-:W-:Y:S05]  /*1800*/  @P0 EXIT ;  /* 0x000000000000094d */ /* 0x000fea0003800000 */
[----:B------:R-:W-:Y:S01]  /*1810*/  LOP3.LUT R6, RZ, R7, RZ, 0x33, !PT ;  /* 0x00000007ff067212 */ /* 0x000fe200078e33ff */
[----:B------:R-:W-:Y:S03]  /*1820*/  BSSY.RECONVERGENT B0, `(.L_x_38) ;  /* 0x000001c000007945 */ /* 0x000fe60003800200 */
[----:B------:R-:W-:Y:S02]  /*1830*/  IADD3 R3, PT, PT, R6, R5, R3 ;  /* 0x0000000506037210 */ /* 0x000fe40007ffe003 */
[----:B------:R-:W-:Y:S02]  /*1840*/  LEA R6, R9, R0, 0x18 ;  /* 0x0000000009067211 */ /* 0x000fe400078ec0ff */
[----:B------:R-:W-:-:S04]  /*1850*/  IADD3 R4, PT, PT, R3, -R4, -R2 ;  /* 0x8000000403047210 */ /* 0x000fc80007ffe802 */
[----:B------:R-:W0:Y:S01]  /*1860*/  LDS R6, [R6+0x9000] ;  /* 0x0090000006067984 */ /* 0x000e220000000800 */
[C---:B------:R-:W-:Y:S02]  /*1870*/  LOP3.LUT R2, R4.reuse, 0x600, RZ, 0xc0, !PT ;  /* 0x0000060004027812 */ /* 0x040fe400078ec0ff */
[----:B------:R-:W-:Y:S02]  /*1880*/  ISETP.GE.U32.AND P0, PT, R4, 0x600, PT ;  /* 0x000006000400780c */ /* 0x000fe40003f06070 */
[----:B------:R-:W-:-:S13]  /*1890*/  ISETP.NE.AND P1, PT, R2, 0x600, PT ;  /* 0x000006000200780c */ /* 0x000fda0003f25270 */
[----:B------:R-:W-:Y:S05]  /*18a0*/  @!P1 BRA `(.L_x_39) ;  /* 0x00000000004c9947 */ /* 0x000fea0003800000 */
[----:B------:R-:W1:Y:S01]  /*18b0*/  LDC.64 R2, c[0x0][0x390] ;  /* 0x0000e400ff027b82 */ /* 0x000e620000000a00 */
[----:B------:R-:W-:Y:S01]  /*18c0*/  LEA.HI R4, R4, 0x1, RZ, 0x17 ;  /* 0x0000000104047811 */ /* 0x000fe200078fb8ff */
[----:B------:R-:W-:Y:S02]  /*18d0*/  VIADD R8, R0, 0x6000 ;  /* 0x0000600000087836 */ /* 0x000fe40000000000 */
[----:B0-----:R-:W-:Y:S02]  /*18e0*/  IMAD.IADD R11, R7, 0x1, R6 ;  /* 0x00000001070b7824 */ /* 0x001fe400078e0206 */
[C---:B------:R-:W-:Y:S01]  /*18f0*/  IMAD.SHL.U32 R5, R4.reuse, 0x200, RZ ;  /* 0x0000020004057824 */ /* 0x040fe200078e00ff */
[----:B------:R-:W-:Y:S02]  /*1900*/  LEA R10, R9, R8, 0x18 ;  /* 0x00000008090a7211 */ /* 0x000fe400078ec0ff */
[----:B------:R-:W-:Y:S02]  /*1910*/  LOP3.LUT R4, R4, 0x3, RZ, 0xc0, !PT ;  /* 0x0000000304047812 */ /* 0x000fe400078ec0ff */
[----:B------:R-:W-:Y:S01]  /*1920*/  LOP3.LUT R8, R5, 0x600, RZ, 0xc0, !PT ;  /* 0x0000060005087812 */ /* 0x000fe200078ec0ff */
[----:B------:R-:W-:Y:S01]  /*1930*/  IMAD R10, R7, 0x4, R10 ;  /* 0x00000004070a7824 */ /* 0x000fe200078e020a */
[----:B------:R-:W-:-:S03]  /*1940*/  IADD3 R13, PT, PT, -R4, RZ, RZ ;  /* 0x000000ff040d7210 */ /* 0x000fc60007ffe1ff */
[----:B------:R-:W-:-:S07]  /*1950*/  IMAD.IADD R7, R7, 0x1, R8 ;  /* 0x0000000107077824 */ /* 0x000fce00078e0208 */
.L_x_40:
[----:B--2---:R0:W2:Y:S01]  /*1960*/  LDS R15, [R10] ;  /* 0x000000000a0f7984 */ /* 0x0040a20000000800 */
[C---:B-1----:R-:W-:Y:S01]  /*1970*/  IMAD.WIDE.U32 R4, R11.reuse, 0x4, R2 ;  /* 0x000000040b047825 */ /* 0x042fe200078e0002 */
[----:B------:R-:W-:-:S03]  /*1980*/  IADD3 R11, PT, PT, R11, 0x200, RZ ;  /* 0x000002000b0b7810 */ /* 0x000fc60007ffe0ff */
[----:B------:R-:W-:Y:S02]  /*1990*/  VIADD R13, R13, 0x1 ;  /* 0x000000010d0d7836 */ /* 0x000fe40000000000 */
[----:B0-----:R-:W-:-:S03]  /*19a0*/  VIADD R10, R10, 0x800 ;  /* 0x000008000a0a7836 */ /* 0x001fc60000000000 */
[----:B------:R-:W-:Y:S01]  /*19b0*/  ISETP.NE.AND P1, PT, R13, RZ, PT ;  /* 0x000000ff0d00720c */ /* 0x000fe20003f25270 */
[----:B--2---:R2:W-:-:S12]  /*19c0*/  STG.E desc[UR8][R4.64], R15 ;  /* 0x0000000f04007986 */ /* 0x0045d8000c101908 */
[----:B------:R-:W-:Y:S05]  /*19d0*/  @P1 BRA `(.L_x_40) ;  /* 0xfffffffc00e01947 */ /* 0x000fea000383ffff */
.L_x_39:
[----:B------:R-:W-:Y:S05]  /*19e0*/  BSYNC.RECONVERGENT B0 ;  /* 0x0000000000007941 */ /* 0x000fea0003800200 */
.L_x_38:
[----:B------:R-:W-:Y:S05]  /*19f0*/  @!P0 EXIT ;  /* 0x000000000000894d */ /* 0x000fea0003800000 */
[----:B------:R-:W1:Y:S01]  /*1a00*/  LDC.64 R2, c[0x0][0x390] ;  /* 0x0000e400ff027b82 */ /* 0x000e620000000a00 */
[----:B------:R-:W-:Y:S01]  /*1a10*/  VIADD R0, R0, 0x6000 ;  /* 0x0000600000007836 */ /* 0x000fe20000000000 */
[----:B0-2---:R-:W-:Y:S01]  /*1a20*/  IADD3 R15, PT, PT, R6, R7, RZ ;  /* 0x00000007060f7210 */ /* 0x005fe20007ffe0ff */
[----:B------:R-:W-:-:S03]  /*1a30*/  VIADD R13, R7, 0x400 ;  /* 0x00000400070d7836 */ /* 0x000fc60000000000 */
[----:B------:R-:W-:-:S05]  /*1a40*/  LEA R0, R9, R0, 0x18 ;  /* 0x0000000009007211 */ /* 0x000fca00078ec0ff */
[----:B------:R-:W-:-:S04]  /*1a50*/  IMAD R0, R7, 0x4, R0 ;  /* 0x0000000407007824 */ /* 0x000fc800078e0200 */
[----:B------:R-:W-:-:S07]  /*1a60*/  VIADD R0, R0, 0x1000 ;  /* 0x0000100000007836 */ /* 0x000fce0000000000 */
.L_x_41:
[----:B0-----:R-:W0:Y:S01]  /*1a70*/  LDS R17, [R0+-0x1000] ;  /* 0xfff0000000117984 */ /* 0x001e220000000800 */
[C---:B------:R-:W-:Y:S01]  /*1a80*/  VIADD R7, R15.reuse, 0x200 ;  /* 0x000002000f077836 */ /* 0x040fe20000000000 */
[C---:B------:R-:W-:Y:S01]  /*1a90*/  IADD3 R9, PT, PT, R15.reuse, 0x400, RZ ;  /* 0x000004000f097810 */ /* 0x040fe20007ffe0ff */
[C---:B------:R-:W-:Y:S01]  /*1aa0*/  VIADD R11, R15.reuse, 0x600 ;  /* 0x000006000f0b7836 */ /* 0x040fe20000000000 */
[----:B------:R-:W2:Y:S01]  /*1ab0*/  LDS R19, [R0+-0x800] ;  /* 0xfff8000000137984 */ /* 0x000ea20000000800 */
[C-C-:B-1----:R-:W-:Y:S01]  /*1ac0*/  IMAD.WIDE.U32 R4, R15.reuse, 0x4, R2.reuse ;  /* 0x000000040f047825 */ /* 0x142fe200078e0002 */
[----:B------:R-:W-:Y:S02]  /*1ad0*/  IADD3 R15, PT, PT, R15, 0x800, RZ ;  /* 0x000008000f0f7810 */ /* 0x000fe40007ffe0ff */
[----:B------:R-:W1:Y:S01]  /*1ae0*/  LDS R21, [R0] ;  /* 0x0000000000157984 */ /* 0x000e620000000800 */
[----:B------:R-:W-:-:S03]  /*1af0*/  IMAD.WIDE.U32 R6, R7, 0x4, R2 ;  /* 0x0000000407067825 */ /* 0x000fc600078e0002 */
[----:B------:R3:W4:Y:S01]  /*1b00*/  LDS R23, [R0+0x800] ;  /* 0x0008000000177984 */ /* 0x0007220000000800 */
[----:B------:R-:W-:-:S04]  /*1b10*/  IMAD.WIDE.U32 R8, R9, 0x4, R2 ;  /* 0x0000000409087825 */ /* 0x000fc800078e0002 */
[----:B------:R-:W-:-:S04]  /*1b20*/  IMAD.WIDE.U32 R10, R11, 0x4, R2 ;  /* 0x000000040b0a7825 */ /* 0x000fc800078e0002 */
[C---:B------:R-:W-:Y:S02]  /*1b30*/  VIADD R25, R13.reuse, 0x400 ;  /* 0x000004000d197836 */ /* 0x040fe40000000000 */
[----:B------:R-:W-:Y:S02]  /*1b40*/  VIADD R13, R13, 0x800 ;  /* 0x000008000d0d7836 */ /* 0x000fe40000000000 */
[----:B---3--:R-:W-:Y:S01]  /*1b50*/  VIADD R0, R0, 0x2000 ;  /* 0x0000200000007836 */ /* 0x008fe20000000000 */
[----:B------:R-:W-:Y:S01]  /*1b60*/  ISETP.GE.U32.AND P0, PT, R25, R12, PT ;  /* 0x0000000c1900720c */ /* 0x000fe20003f06070 */
[----:B0-----:R0:W-:Y:S04]  /*1b70*/  STG.E desc[UR8][R4.64], R17 ;  /* 0x0000001104007986 */ /* 0x0011e8000c101908 */
[----:B--2---:R0:W-:Y:S04]  /*1b80*/  STG.E desc[UR8][R6.64], R19 ;  /* 0x0000001306007986 */ /* 0x0041e8000c101908 */
[----:B-1----:R0:W-:Y:S04]  /*1b90*/  STG.E desc[UR8][R8.64], R21 ;  /* 0x0000001508007986 */ /* 0x0021e8000c101908 */
[----:B----4-:R0:W-:Y:S01]  /*1ba0*/  STG.E desc[UR8][R10.64], R23 ;  /* 0x000000170a007986 */ /* 0x0101e2000c101908 */
[----:B------:R-:W-:Y:S05]  /*1bb0*/  @!P0 BRA `(.L_x_41) ;  /* 0xfffffffc00ac8947 */ /* 0x000fea000383ffff */
[----:B------:R-:W-:Y:S05]  /*1bc0*/  EXIT ;  /* 0x000000000000794d */ /* 0x000fea0003800000 */
.L_x_42:
[----:B------:R-:W-:-:S00]  /*1bd0*/  BRA `(.L_x_42) ;  /* 0xfffffffc00fc7947 */ /* 0x000fc0000383ffff */
[----:B------:R-:W-:-:S00]  /*1be0*/  NOP ;  /* 0x0000000000007918 */ /* 0x000fc00000000000 */
        /* <DEDUP_REMOVED lines=9> */
.L_x_43:


//--------------------- .nv.shared._Z28merge_sorted_array_kernel_v2PiS_S_S_jjj --------------------------
	.section	.nv.shared._Z28merge_sorted_array_kernel_v2PiS_S_S_jjj,"aw",@nobits
	.sectionflags	@""
	.align	4
.nv.shared._Z28merge_sorted_array_kernel_v2PiS_S_S_jjj:
	.zero		37912


//--------------------- .nv.shared.reserved.0     --------------------------
	.section	.nv.shared.reserved.0,"aw",@nobits
	.weak		__nv_reservedSMEM_offset_0_alias
	.size		__nv_reservedSMEM_offset_0_alias, 0, 64
	.other		__nv_reservedSMEM_offset_0_alias,@"STO_CUDA_RESERVED_SHARED STV_DEFAULT"
__nv_reservedSMEM_offset_0_alias:
	.zero		0
	.zero		64


//--------------------- .nv.constant0._Z28merge_sorted_array_kernel_v2PiS_S_S_jjj --------------------------
	.section	.nv.constant0._Z28merge_sorted_array_kernel_v2PiS_S_S_jjj,"a",@progbits
	.sectionflags	@""
	.align	4
.nv.constant0._Z28merge_sorted_array_kernel_v2PiS_S_S_jjj:
	.zero		940


//--------------------- SYMBOLS --------------------------

	.type		.nv.reservedSmem.offset0,@object
	.size		.nv.reservedSmem.offset0,0x4
	.type		.nv.reservedSmem.cap,@object
	.size		.nv.reservedSmem.cap,0x4
